	.target	sm_90a

	.elftype	@"ET_EXEC"


//--------------------- .note.nv.tkinfo           --------------------------
	.section	.note.nv.tkinfo,"",@"SHT_NOTE"
	.sectionflags	@"SHF_NOTE_NV_TKINFO"
	.tkinfo
        /*0018*/ 	.word	0x00000002
        /*0030*/ 	.string	""
        /*0030*/ 	.string	"ptxas"
        /*0030*/ 	.string	"Cuda compilation tools, release 13.0, V13.0.88"
        /*0030*/ 	.string	"Build cuda_13.0.r13.0/compiler.36424714_0"
        /*0030*/ 	.string	"-arch sm_90a -m 64 "



//--------------------- .note.nv.cuinfo           --------------------------
	.section	.note.nv.cuinfo,"",@"SHT_NOTE"
	.sectionflags	@"SHF_NOTE_NV_CUINFO"
        /*0018*/ 	.short	0x0002
        /*001a*/ 	.short	0x005a
        /*001c*/ 	.short	0x0082
	.zero		2


//--------------------- .nv.info                  --------------------------
	.section	.nv.info,"",@"SHT_CUDA_INFO"
	.align	4


	//----- nvinfo : EIATTR_REGCOUNT
	.align		4
        /*0000*/ 	.byte	0x04, 0x2f
        /*0002*/ 	.short	(.L_12 - .L_11)
	.align		4
.L_11:
        /*0004*/ 	.word	index@(_ZN7cutlass13device_kernelIN5flash19enable_sm80_to_sm89INS1_16FlashAttnFwdSm80INS1_25CollectiveMainloopFwdSm80ILi4ELi1ELb0EN4cute5tupleIJNS5_1CILi128EEENS7_ILi112EEENS7_ILi64EEEEEELi64ENS_6half_tEfNS_4arch4Sm80ELb1ELb0ELb0ELb1ELb0ELb1ELb1ELb0EEENS1_21CollectiveEpilogueFwdINS6_IJS8_SA_S9_EEENS6_IJNS7_ILi1EEESI_SI_EEESC_SE_Li128ELb1ELb1ELb0ELb0EEENS1_19SingleTileSchedulerILb1ELb0ELb1ELi128EEEEEEEEEvNT_6ParamsE)
        /*0008*/ 	.word	0x00000004


	//----- nvinfo : EIATTR_FRAME_SIZE
	.align		4
.L_12:
        /*000c*/ 	.byte	0x04, 0x11
        /*000e*/ 	.short	(.L_14 - .L_13)
	.align		4
.L_13:
        /*0010*/ 	.word	index@(_ZN7cutlass13device_kernelIN5flash19enable_sm80_to_sm89INS1_16FlashAttnFwdSm80INS1_25CollectiveMainloopFwdSm80ILi4ELi1ELb0EN4cute5tupleIJNS5_1CILi128EEENS7_ILi112EEENS7_ILi64EEEEEELi64ENS_6half_tEfNS_4arch4Sm80ELb1ELb0ELb0ELb1ELb0ELb1ELb1ELb0EEENS1_21CollectiveEpilogueFwdINS6_IJS8_SA_S9_EEENS6_IJNS7_ILi1EEESI_SI_EEESC_SE_Li128ELb1ELb1ELb0ELb0EEENS1_19SingleTileSchedulerILb1ELb0ELb1ELi128EEEEEEEEEvNT_6ParamsE)
        /*0014*/ 	.word	0x00000000


	//----- nvinfo : EIATTR_REGCOUNT
	.align		4
.L_14:
        /*0018*/ 	.byte	0x04, 0x2f
        /*001a*/ 	.short	(.L_16 - .L_15)
	.align		4
.L_15:
        /*001c*/ 	.word	index@(_ZN7cutlass13device_kernelIN5flash19enable_sm80_to_sm89INS1_16FlashAttnFwdSm80INS1_25CollectiveMainloopFwdSm80ILi4ELi1ELb0EN4cute5tupleIJNS5_1CILi128EEENS7_ILi112EEENS7_ILi64EEEEEELi64ENS_6half_tEfNS_4arch4Sm80ELb1ELb0ELb0ELb1ELb0ELb0ELb1ELb0EEENS1_21CollectiveEpilogueFwdINS6_IJS8_SA_S9_EEENS6_IJNS7_ILi1EEESI_SI_EEESC_SE_Li128ELb1ELb1ELb0ELb0EEENS1_19SingleTileSchedulerILb1ELb0ELb1ELi128EEEEEEEEEvNT_6ParamsE)
        /*0020*/ 	.word	0x00000004


	//----- nvinfo : EIATTR_FRAME_SIZE
	.align		4
.L_16:
        /*0024*/ 	.byte	0x04, 0x11
        /*0026*/ 	.short	(.L_18 - .L_17)
	.align		4
.L_17:
        /*0028*/ 	.word	index@(_ZN7cutlass13device_kernelIN5flash19enable_sm80_to_sm89INS1_16FlashAttnFwdSm80INS1_25CollectiveMainloopFwdSm80ILi4ELi1ELb0EN4cute5tupleIJNS5_1CILi128EEENS7_ILi112EEENS7_ILi64EEEEEELi64ENS_6half_tEfNS_4arch4Sm80ELb1ELb0ELb0ELb1ELb0ELb0ELb1ELb0EEENS1_21CollectiveEpilogueFwdINS6_IJS8_SA_S9_EEENS6_IJNS7_ILi1EEESI_SI_EEESC_SE_Li128ELb1ELb1ELb0ELb0EEENS1_19SingleTileSchedulerILb1ELb0ELb1ELi128EEEEEEEEEvNT_6ParamsE)
        /*002c*/ 	.word	0x00000000


	//----- nvinfo : EIATTR_REGCOUNT
	.align		4
.L_18:
        /*0030*/ 	.byte	0x04, 0x2f
        /*0032*/ 	.short	(.L_20 - .L_19)
	.align		4
.L_19:
        /*0034*/ 	.word	index@(_ZN7cutlass13device_kernelIN5flash19enable_sm80_to_sm89INS1_16FlashAttnFwdSm80INS1_25CollectiveMainloopFwdSm80ILi4ELi1ELb0EN4cute5tupleIJNS5_1CILi128EEENS7_ILi112EEENS7_ILi64EEEEEELi64ENS_6half_tEfNS_4arch4Sm80ELb1ELb0ELb0ELb0ELb0ELb0ELb1ELb0EEENS1_21CollectiveEpilogueFwdINS6_IJS8_SA_S9_EEENS6_IJNS7_ILi1EEESI_SI_EEESC_SE_Li128ELb0ELb1ELb0ELb0EEENS1_30DynamicPersistentTileSchedulerILi128ELi128ELb0ELb1ELb0EEEEEEEEEvNT_6ParamsE)
        /*0038*/ 	.word	0x00000004


	//----- nvinfo : EIATTR_FRAME_SIZE
	.align		4
.L_20:
        /*003c*/ 	.byte	0x04, 0x11
        /*003e*/ 	.short	(.L_22 - .L_21)
	.align		4
.L_21:
        /*0040*/ 	.word	index@(_ZN7cutlass13device_kernelIN5flash19enable_sm80_to_sm89INS1_16FlashAttnFwdSm80INS1_25CollectiveMainloopFwdSm80ILi4ELi1ELb0EN4cute5tupleIJNS5_1CILi128EEENS7_ILi112EEENS7_ILi64EEEEEELi64ENS_6half_tEfNS_4arch4Sm80ELb1ELb0ELb0ELb0ELb0ELb0ELb1ELb0EEENS1_21CollectiveEpilogueFwdINS6_IJS8_SA_S9_EEENS6_IJNS7_ILi1EEESI_SI_EEESC_SE_Li128ELb0ELb1ELb0ELb0EEENS1_30DynamicPersistentTileSchedulerILi128ELi128ELb0ELb1ELb0EEEEEEEEEvNT_6ParamsE)
        /*0044*/ 	.word	0x00000000


	//----- nvinfo : EIATTR_REGCOUNT
	.align		4
.L_22:
        /*0048*/ 	.byte	0x04, 0x2f
        /*004a*/ 	.short	(.L_24 - .L_23)
	.align		4
.L_23:
        /*004c*/ 	.word	index@(_ZN7cutlass13device_kernelIN5flash19enable_sm80_to_sm89INS1_16FlashAttnFwdSm80INS1_25CollectiveMainloopFwdSm80ILi4ELi1ELb0EN4cute5tupleIJNS5_1CILi128EEENS7_ILi96EEENS7_ILi64EEEEEELi64ENS_6half_tEfNS_4arch4Sm80ELb0ELb1ELb0ELb1ELb0ELb1ELb1ELb0EEENS1_21CollectiveEpilogueFwdINS6_IJS8_SA_S9_EEENS6_IJNS7_ILi1EEESI_SI_EEESC_SE_Li128ELb1ELb1ELb0ELb0EEENS1_19SingleTileSchedulerILb1ELb0ELb1ELi128EEEEEEEEEvNT_6ParamsE)
        /*0050*/ 	.word	0x00000004


	//----- nvinfo : EIATTR_FRAME_SIZE
	.align		4
.L_24:
        /*0054*/ 	.byte	0x04, 0x11
        /*0056*/ 	.short	(.L_26 - .L_25)
	.align		4
.L_25:
        /*0058*/ 	.word	index@(_ZN7cutlass13device_kernelIN5flash19enable_sm80_to_sm89INS1_16FlashAttnFwdSm80INS1_25CollectiveMainloopFwdSm80ILi4ELi1ELb0EN4cute5tupleIJNS5_1CILi128EEENS7_ILi96EEENS7_ILi64EEEEEELi64ENS_6half_tEfNS_4arch4Sm80ELb0ELb1ELb0ELb1ELb0ELb1ELb1ELb0EEENS1_21CollectiveEpilogueFwdINS6_IJS8_SA_S9_EEENS6_IJNS7_ILi1EEESI_SI_EEESC_SE_Li128ELb1ELb1ELb0ELb0EEENS1_19SingleTileSchedulerILb1ELb0ELb1ELi128EEEEEEEEEvNT_6ParamsE)
        /*005c*/ 	.word	0x00000000


	//----- nvinfo : EIATTR_REGCOUNT
	.align		4
.L_26:
        /*0060*/ 	.byte	0x04, 0x2f
        /*0062*/ 	.short	(.L_28 - .L_27)
	.align		4
.L_27:
        /*0064*/ 	.word	index@(_ZN7cutlass13device_kernelIN5flash19enable_sm80_to_sm89INS1_16FlashAttnFwdSm80INS1_25CollectiveMainloopFwdSm80ILi4ELi1ELb0EN4cute5tupleIJNS5_1CILi128EEENS7_ILi96EEENS7_ILi64EEEEEELi64ENS_6half_tEfNS_4arch4Sm80ELb0ELb1ELb0ELb1ELb0ELb0ELb1ELb0EEENS1_21CollectiveEpilogueFwdINS6_IJS8_SA_S9_EEENS6_IJNS7_ILi1EEESI_SI_EEESC_SE_Li128ELb1ELb1ELb0ELb0EEENS1_19SingleTileSchedulerILb1ELb0ELb1ELi128EEEEEEEEEvNT_6ParamsE)
        /*0068*/ 	.word	0x00000004


	//----- nvinfo : EIATTR_FRAME_SIZE
	.align		4
.L_28:
        /*006c*/ 	.byte	0x04, 0x11
        /*006e*/ 	.short	(.L_30 - .L_29)
	.align		4
.L_29:
        /*0070*/ 	.word	index@(_ZN7cutlass13device_kernelIN5flash19enable_sm80_to_sm89INS1_16FlashAttnFwdSm80INS1_25CollectiveMainloopFwdSm80ILi4ELi1ELb0EN4cute5tupleIJNS5_1CILi128EEENS7_ILi96EEENS7_ILi64EEEEEELi64ENS_6half_tEfNS_4arch4Sm80ELb0ELb1ELb0ELb1ELb0ELb0ELb1ELb0EEENS1_21CollectiveEpilogueFwdINS6_IJS8_SA_S9_EEENS6_IJNS7_ILi1EEESI_SI_EEESC_SE_Li128ELb1ELb1ELb0ELb0EEENS1_19SingleTileSchedulerILb1ELb0ELb1ELi128EEEEEEEEEvNT_6ParamsE)
        /*0074*/ 	.word	0x00000000


	//----- nvinfo : EIATTR_REGCOUNT
	.align		4
.L_30:
        /*0078*/ 	.byte	0x04, 0x2f
        /*007a*/ 	.short	(.L_32 - .L_31)
	.align		4
.L_31:
        /*007c*/ 	.word	index@(_ZN7cutlass13device_kernelIN5flash19enable_sm80_to_sm89INS1_16FlashAttnFwdSm80INS1_25CollectiveMainloopFwdSm80ILi4ELi1ELb0EN4cute5tupleIJNS5_1CILi128EEENS7_ILi96EEENS7_ILi64EEEEEELi64ENS_6half_tEfNS_4arch4Sm80ELb0ELb1ELb0ELb0ELb0ELb0ELb1ELb0EEENS1_21CollectiveEpilogueFwdINS6_IJS8_SA_S9_EEENS6_IJNS7_ILi1EEESI_SI_EEESC_SE_Li128ELb0ELb1ELb0ELb0EEENS1_19SingleTileSchedulerILb0ELb0ELb1ELi128EEEEEEEEEvNT_6ParamsE)
        /*0080*/ 	.word	0x00000004


	//----- nvinfo : EIATTR_FRAME_SIZE
	.align		4
.L_32:
        /*0084*/ 	.byte	0x04, 0x11
        /*0086*/ 	.short	(.L_34 - .L_33)
	.align		4
.L_33:
        /*0088*/ 	.word	index@(_ZN7cutlass13device_kernelIN5flash19enable_sm80_to_sm89INS1_16FlashAttnFwdSm80INS1_25CollectiveMainloopFwdSm80ILi4ELi1ELb0EN4cute5tupleIJNS5_1CILi128EEENS7_ILi96EEENS7_ILi64EEEEEELi64ENS_6half_tEfNS_4arch4Sm80ELb0ELb1ELb0ELb0ELb0ELb0ELb1ELb0EEENS1_21CollectiveEpilogueFwdINS6_IJS8_SA_S9_EEENS6_IJNS7_ILi1EEESI_SI_EEESC_SE_Li128ELb0ELb1ELb0ELb0EEENS1_19SingleTileSchedulerILb0ELb0ELb1ELi128EEEEEEEEEvNT_6ParamsE)
        /*008c*/ 	.word	0x00000000


	//----- nvinfo : EIATTR_REGCOUNT
	.align		4
.L_34:
        /*0090*/ 	.byte	0x04, 0x2f
        /*0092*/ 	.short	(.L_36 - .L_35)
	.align		4
.L_35:
        /*0094*/ 	.word	index@(_ZN7cutlass13device_kernelIN5flash19enable_sm80_to_sm89INS1_16FlashAttnFwdSm80INS1_25CollectiveMainloopFwdSm80ILi4ELi1ELb0EN4cute5tupleIJNS5_1CILi128EEENS7_ILi112EEENS7_ILi64EEEEEELi64ENS_6half_tEfNS_4arch4Sm80ELb0ELb0ELb0ELb1ELb0ELb1ELb1ELb0EEENS1_21CollectiveEpilogueFwdINS6_IJS8_SA_S9_EEENS6_IJNS7_ILi1EEESI_SI_EEESC_SE_Li128ELb1ELb1ELb0ELb0EEENS1_19SingleTileSchedulerILb1ELb0ELb1ELi128EEEEEEEEEvNT_6ParamsE)
        /*0098*/ 	.word	0x00000004


	//----- nvinfo : EIATTR_FRAME_SIZE
	.align		4
.L_36:
        /*009c*/ 	.byte	0x04, 0x11
        /*009e*/ 	.short	(.L_38 - .L_37)
	.align		4
.L_37:
        /*00a0*/ 	.word	index@(_ZN7cutlass13device_kernelIN5flash19enable_sm80_to_sm89INS1_16FlashAttnFwdSm80INS1_25CollectiveMainloopFwdSm80ILi4ELi1ELb0EN4cute5tupleIJNS5_1CILi128EEENS7_ILi112EEENS7_ILi64EEEEEELi64ENS_6half_tEfNS_4arch4Sm80ELb0ELb0ELb0ELb1ELb0ELb1ELb1ELb0EEENS1_21CollectiveEpilogueFwdINS6_IJS8_SA_S9_EEENS6_IJNS7_ILi1EEESI_SI_EEESC_SE_Li128ELb1ELb1ELb0ELb0EEENS1_19SingleTileSchedulerILb1ELb0ELb1ELi128EEEEEEEEEvNT_6ParamsE)
        /*00a4*/ 	.word	0x00000000


	//----- nvinfo : EIATTR_REGCOUNT
	.align		4
.L_38:
        /*00a8*/ 	.byte	0x04, 0x2f
        /*00aa*/ 	.short	(.L_40 - .L_39)
	.align		4
.L_39:
        /*00ac*/ 	.word	index@(_ZN7cutlass13device_kernelIN5flash19enable_sm80_to_sm89INS1_16FlashAttnFwdSm80INS1_25CollectiveMainloopFwdSm80ILi4ELi1ELb0EN4cute5tupleIJNS5_1CILi128EEENS7_ILi112EEENS7_ILi64EEEEEELi64ENS_6half_tEfNS_4arch4Sm80ELb0ELb0ELb0ELb1ELb0ELb0ELb1ELb0EEENS1_21CollectiveEpilogueFwdINS6_IJS8_SA_S9_EEENS6_IJNS7_ILi1EEESI_SI_EEESC_SE_Li128ELb1ELb1ELb0ELb0EEENS1_19SingleTileSchedulerILb1ELb0ELb1ELi128EEEEEEEEEvNT_6ParamsE)
        /*00b0*/ 	.word	0x00000004


	//----- nvinfo : EIATTR_FRAME_SIZE
	.align		4
.L_40:
        /*00b4*/ 	.byte	0x04, 0x11
        /*00b6*/ 	.short	(.L_42 - .L_41)
	.align		4
.L_41:
        /*00b8*/ 	.word	index@(_ZN7cutlass13device_kernelIN5flash19enable_sm80_to_sm89INS1_16FlashAttnFwdSm80INS1_25CollectiveMainloopFwdSm80ILi4ELi1ELb0EN4cute5tupleIJNS5_1CILi128EEENS7_ILi112EEENS7_ILi64EEEEEELi64ENS_6half_tEfNS_4arch4Sm80ELb0ELb0ELb0ELb1ELb0ELb0ELb1ELb0EEENS1_21CollectiveEpilogueFwdINS6_IJS8_SA_S9_EEENS6_IJNS7_ILi1EEESI_SI_EEESC_SE_Li128ELb1ELb1ELb0ELb0EEENS1_19SingleTileSchedulerILb1ELb0ELb1ELi128EEEEEEEEEvNT_6ParamsE)
        /*00bc*/ 	.word	0x00000000


	//----- nvinfo : EIATTR_REGCOUNT
	.align		4
.L_42:
        /*00c0*/ 	.byte	0x04, 0x2f
        /*00c2*/ 	.short	(.L_44 - .L_43)
	.align		4
.L_43:
        /*00c4*/ 	.word	index@(_ZN7cutlass13device_kernelIN5flash19enable_sm80_to_sm89INS1_16FlashAttnFwdSm80INS1_25CollectiveMainloopFwdSm80ILi4ELi1ELb0EN4cute5tupleIJNS5_1CILi128EEENS7_ILi112EEENS7_ILi64EEEEEELi64ENS_6half_tEfNS_4arch4Sm80ELb0ELb0ELb0ELb0ELb0ELb0ELb1ELb0EEENS1_21CollectiveEpilogueFwdINS6_IJS8_SA_S9_EEENS6_IJNS7_ILi1EEESI_SI_EEESC_SE_Li128ELb0ELb1ELb0ELb0EEENS1_19SingleTileSchedulerILb0ELb0ELb1ELi128EEEEEEEEEvNT_6ParamsE)
        /*00c8*/ 	.word	0x00000004


	//----- nvinfo : EIATTR_FRAME_SIZE
	.align		4
.L_44:
        /*00cc*/ 	.byte	0x04, 0x11
        /*00ce*/ 	.short	(.L_46 - .L_45)
	.align		4
.L_45:
        /*00d0*/ 	.word	index@(_ZN7cutlass13device_kernelIN5flash19enable_sm80_to_sm89INS1_16FlashAttnFwdSm80INS1_25CollectiveMainloopFwdSm80ILi4ELi1ELb0EN4cute5tupleIJNS5_1CILi128EEENS7_ILi112EEENS7_ILi64EEEEEELi64ENS_6half_tEfNS_4arch4Sm80ELb0ELb0ELb0ELb0ELb0ELb0ELb1ELb0EEENS1_21CollectiveEpilogueFwdINS6_IJS8_SA_S9_EEENS6_IJNS7_ILi1EEESI_SI_EEESC_SE_Li128ELb0ELb1ELb0ELb0EEENS1_19SingleTileSchedulerILb0ELb0ELb1ELi128EEEEEEEEEvNT_6ParamsE)
        /*00d4*/ 	.word	0x00000000


	//----- nvinfo : EIATTR_REGCOUNT
	.align		4
.L_46:
        /*00d8*/ 	.byte	0x04, 0x2f
        /*00da*/ 	.short	(.L_48 - .L_47)
	.align		4
.L_47:
        /*00dc*/ 	.word	index@(_ZN7cutlass13device_kernelIN5flash19enable_sm80_to_sm89INS1_16FlashAttnFwdSm80INS1_25CollectiveMainloopFwdSm80ILi4ELi1ELb0EN4cute5tupleIJNS5_1CILi128EEENS7_ILi112EEENS7_ILi64EEEEEELi64ENS_6half_tEfNS_4arch4Sm80ELb1ELb0ELb1ELb1ELb0ELb1ELb1ELb0EEENS1_21CollectiveEpilogueFwdINS6_IJS8_SA_S9_EEENS6_IJNS7_ILi1EEESI_SI_EEESC_SE_Li128ELb1ELb1ELb0ELb0EEENS1_19SingleTileSchedulerILb1ELb0ELb1ELi128EEEEEEEEEvNT_6ParamsE)
        /*00e0*/ 	.word	0x00000004


	//----- nvinfo : EIATTR_FRAME_SIZE
	.align		4
.L_48:
        /*00e4*/ 	.byte	0x04, 0x11
        /*00e6*/ 	.short	(.L_50 - .L_49)
	.align		4
.L_49:
        /*00e8*/ 	.word	index@(_ZN7cutlass13device_kernelIN5flash19enable_sm80_to_sm89INS1_16FlashAttnFwdSm80INS1_25CollectiveMainloopFwdSm80ILi4ELi1ELb0EN4cute5tupleIJNS5_1CILi128EEENS7_ILi112EEENS7_ILi64EEEEEELi64ENS_6half_tEfNS_4arch4Sm80ELb1ELb0ELb1ELb1ELb0ELb1ELb1ELb0EEENS1_21CollectiveEpilogueFwdINS6_IJS8_SA_S9_EEENS6_IJNS7_ILi1EEESI_SI_EEESC_SE_Li128ELb1ELb1ELb0ELb0EEENS1_19SingleTileSchedulerILb1ELb0ELb1ELi128EEEEEEEEEvNT_6ParamsE)
        /*00ec*/ 	.word	0x00000000


	//----- nvinfo : EIATTR_REGCOUNT
	.align		4
.L_50:
        /*00f0*/ 	.byte	0x04, 0x2f
        /*00f2*/ 	.short	(.L_52 - .L_51)
	.align		4
.L_51:
        /*00f4*/ 	.word	index@(_ZN7cutlass13device_kernelIN5flash19enable_sm80_to_sm89INS1_16FlashAttnFwdSm80INS1_25CollectiveMainloopFwdSm80ILi4ELi1ELb0EN4cute5tupleIJNS5_1CILi128EEENS7_ILi112EEENS7_ILi64EEEEEELi64ENS_6half_tEfNS_4arch4Sm80ELb1ELb0ELb1ELb1ELb0ELb0ELb1ELb0EEENS1_21CollectiveEpilogueFwdINS6_IJS8_SA_S9_EEENS6_IJNS7_ILi1EEESI_SI_EEESC_SE_Li128ELb1ELb1ELb0ELb0EEENS1_19SingleTileSchedulerILb1ELb0ELb1ELi128EEEEEEEEEvNT_6ParamsE)
        /*00f8*/ 	.word	0x00000004


	//----- nvinfo : EIATTR_FRAME_SIZE
	.align		4
.L_52:
        /*00fc*/ 	.byte	0x04, 0x11
        /*00fe*/ 	.short	(.L_54 - .L_53)
	.align		4
.L_53:
        /*0100*/ 	.word	index@(_ZN7cutlass13device_kernelIN5flash19enable_sm80_to_sm89INS1_16FlashAttnFwdSm80INS1_25CollectiveMainloopFwdSm80ILi4ELi1ELb0EN4cute5tupleIJNS5_1CILi128EEENS7_ILi112EEENS7_ILi64EEEEEELi64ENS_6half_tEfNS_4arch4Sm80ELb1ELb0ELb1ELb1ELb0ELb0ELb1ELb0EEENS1_21CollectiveEpilogueFwdINS6_IJS8_SA_S9_EEENS6_IJNS7_ILi1EEESI_SI_EEESC_SE_Li128ELb1ELb1ELb0ELb0EEENS1_19SingleTileSchedulerILb1ELb0ELb1ELi128EEEEEEEEEvNT_6ParamsE)
        /*0104*/ 	.word	0x00000000


	//----- nvinfo : EIATTR_REGCOUNT
	.align		4
.L_54:
        /*0108*/ 	.byte	0x04, 0x2f
        /*010a*/ 	.short	(.L_56 - .L_55)
	.align		4
.L_55:
        /*010c*/ 	.word	index@(_ZN7cutlass13device_kernelIN5flash19enable_sm80_to_sm89INS1_16FlashAttnFwdSm80INS1_25CollectiveMainloopFwdSm80ILi4ELi1ELb0EN4cute5tupleIJNS5_1CILi128EEENS7_ILi112EEENS7_ILi64EEEEEELi64ENS_6half_tEfNS_4arch4Sm80ELb1ELb0ELb1ELb0ELb0ELb0ELb1ELb0EEENS1_21CollectiveEpilogueFwdINS6_IJS8_SA_S9_EEENS6_IJNS7_ILi1EEESI_SI_EEESC_SE_Li128ELb0ELb1ELb0ELb0EEENS1_30DynamicPersistentTileSchedulerILi128ELi128ELb0ELb1ELb0EEEEEEEEEvNT_6ParamsE)
        /*0110*/ 	.word	0x00000004


	//----- nvinfo : EIATTR_FRAME_SIZE
	.align		4
.L_56:
        /*0114*/ 	.byte	0x04, 0x11
        /*0116*/ 	.short	(.L_58 - .L_57)
	.align		4
.L_57:
        /*0118*/ 	.word	index@(_ZN7cutlass13device_kernelIN5flash19enable_sm80_to_sm89INS1_16FlashAttnFwdSm80INS1_25CollectiveMainloopFwdSm80ILi4ELi1ELb0EN4cute5tupleIJNS5_1CILi128EEENS7_ILi112EEENS7_ILi64EEEEEELi64ENS_6half_tEfNS_4arch4Sm80ELb1ELb0ELb1ELb0ELb0ELb0ELb1ELb0EEENS1_21CollectiveEpilogueFwdINS6_IJS8_SA_S9_EEENS6_IJNS7_ILi1EEESI_SI_EEESC_SE_Li128ELb0ELb1ELb0ELb0EEENS1_30DynamicPersistentTileSchedulerILi128ELi128ELb0ELb1ELb0EEEEEEEEEvNT_6ParamsE)
        /*011c*/ 	.word	0x00000000


	//----- nvinfo : EIATTR_REGCOUNT
	.align		4
.L_58:
        /*0120*/ 	.byte	0x04, 0x2f
        /*0122*/ 	.short	(.L_60 - .L_59)
	.align		4
.L_59:
        /*0124*/ 	.word	index@(_ZN7cutlass13device_kernelIN5flash19enable_sm80_to_sm89INS1_16FlashAttnFwdSm80INS1_25CollectiveMainloopFwdSm80ILi4ELi1ELb0EN4cute5tupleIJNS5_1CILi128EEENS7_ILi96EEENS7_ILi64EEEEEELi64ENS_6half_tEfNS_4arch4Sm80ELb0ELb1ELb1ELb1ELb0ELb1ELb1ELb0EEENS1_21CollectiveEpilogueFwdINS6_IJS8_SA_S9_EEENS6_IJNS7_ILi1EEESI_SI_EEESC_SE_Li128ELb1ELb1ELb0ELb0EEENS1_19SingleTileSchedulerILb1ELb0ELb1ELi128EEEEEEEEEvNT_6ParamsE)
        /*0128*/ 	.word	0x00000004


	//----- nvinfo : EIATTR_FRAME_SIZE
	.align		4
.L_60:
        /*012c*/ 	.byte	0x04, 0x11
        /*012e*/ 	.short	(.L_62 - .L_61)
	.align		4
.L_61:
        /*0130*/ 	.word	index@(_ZN7cutlass13device_kernelIN5flash19enable_sm80_to_sm89INS1_16FlashAttnFwdSm80INS1_25CollectiveMainloopFwdSm80ILi4ELi1ELb0EN4cute5tupleIJNS5_1CILi128EEENS7_ILi96EEENS7_ILi64EEEEEELi64ENS_6half_tEfNS_4arch4Sm80ELb0ELb1ELb1ELb1ELb0ELb1ELb1ELb0EEENS1_21CollectiveEpilogueFwdINS6_IJS8_SA_S9_EEENS6_IJNS7_ILi1EEESI_SI_EEESC_SE_Li128ELb1ELb1ELb0ELb0EEENS1_19SingleTileSchedulerILb1ELb0ELb1ELi128EEEEEEEEEvNT_6ParamsE)
        /*0134*/ 	.word	0x00000000


	//----- nvinfo : EIATTR_REGCOUNT
	.align		4
.L_62:
        /*0138*/ 	.byte	0x04, 0x2f
        /*013a*/ 	.short	(.L_64 - .L_63)
	.align		4
.L_63:
        /*013c*/ 	.word	index@(_ZN7cutlass13device_kernelIN5flash19enable_sm80_to_sm89INS1_16FlashAttnFwdSm80INS1_25CollectiveMainloopFwdSm80ILi4ELi1ELb0EN4cute5tupleIJNS5_1CILi128EEENS7_ILi96EEENS7_ILi64EEEEEELi64ENS_6half_tEfNS_4arch4Sm80ELb0ELb1ELb1ELb1ELb0ELb0ELb1ELb0EEENS1_21CollectiveEpilogueFwdINS6_IJS8_SA_S9_EEENS6_IJNS7_ILi1EEESI_SI_EEESC_SE_Li128ELb1ELb1ELb0ELb0EEENS1_19SingleTileSchedulerILb1ELb0ELb1ELi128EEEEEEEEEvNT_6ParamsE)
        /*0140*/ 	.word	0x00000004


	//----- nvinfo : EIATTR_FRAME_SIZE
	.align		4
.L_64:
        /*0144*/ 	.byte	0x04, 0x11
        /*0146*/ 	.short	(.L_66 - .L_65)
	.align		4
.L_65:
        /*0148*/ 	.word	index@(_ZN7cutlass13device_kernelIN5flash19enable_sm80_to_sm89INS1_16FlashAttnFwdSm80INS1_25CollectiveMainloopFwdSm80ILi4ELi1ELb0EN4cute5tupleIJNS5_1CILi128EEENS7_ILi96EEENS7_ILi64EEEEEELi64ENS_6half_tEfNS_4arch4Sm80ELb0ELb1ELb1ELb1ELb0ELb0ELb1ELb0EEENS1_21CollectiveEpilogueFwdINS6_IJS8_SA_S9_EEENS6_IJNS7_ILi1EEESI_SI_EEESC_SE_Li128ELb1ELb1ELb0ELb0EEENS1_19SingleTileSchedulerILb1ELb0ELb1ELi128EEEEEEEEEvNT_6ParamsE)
        /*014c*/ 	.word	0x00000000


	//----- nvinfo : EIATTR_REGCOUNT
	.align		4
.L_66:
        /*0150*/ 	.byte	0x04, 0x2f
        /*0152*/ 	.short	(.L_68 - .L_67)
	.align		4
.L_67:
        /*0154*/ 	.word	index@(_ZN7cutlass13device_kernelIN5flash19enable_sm80_to_sm89INS1_16FlashAttnFwdSm80INS1_25CollectiveMainloopFwdSm80ILi4ELi1ELb0EN4cute5tupleIJNS5_1CILi128EEENS7_ILi96EEENS7_ILi64EEEEEELi64ENS_6half_tEfNS_4arch4Sm80ELb0ELb1ELb1ELb0ELb0ELb0ELb1ELb0EEENS1_21CollectiveEpilogueFwdINS6_IJS8_SA_S9_EEENS6_IJNS7_ILi1EEESI_SI_EEESC_SE_Li128ELb0ELb1ELb0ELb0EEENS1_19SingleTileSchedulerILb0ELb0ELb1ELi128EEEEEEEEEvNT_6ParamsE)
        /*0158*/ 	.word	0x00000004


	//----- nvinfo : EIATTR_FRAME_SIZE
	.align		4
.L_68:
        /*015c*/ 	.byte	0x04, 0x11
        /*015e*/ 	.short	(.L_70 - .L_69)
	.align		4
.L_69:
        /*0160*/ 	.word	index@(_ZN7cutlass13device_kernelIN5flash19enable_sm80_to_sm89INS1_16FlashAttnFwdSm80INS1_25CollectiveMainloopFwdSm80ILi4ELi1ELb0EN4cute5tupleIJNS5_1CILi128EEENS7_ILi96EEENS7_ILi64EEEEEELi64ENS_6half_tEfNS_4arch4Sm80ELb0ELb1ELb1ELb0ELb0ELb0ELb1ELb0EEENS1_21CollectiveEpilogueFwdINS6_IJS8_SA_S9_EEENS6_IJNS7_ILi1EEESI_SI_EEESC_SE_Li128ELb0ELb1ELb0ELb0EEENS1_19SingleTileSchedulerILb0ELb0ELb1ELi128EEEEEEEEEvNT_6ParamsE)
        /*0164*/ 	.word	0x00000000


	//----- nvinfo : EIATTR_REGCOUNT
	.align		4
.L_70:
        /*0168*/ 	.byte	0x04, 0x2f
        /*016a*/ 	.short	(.L_72 - .L_71)
	.align		4
.L_71:
        /*016c*/ 	.word	index@(_ZN7cutlass13device_kernelIN5flash19enable_sm80_to_sm89INS1_16FlashAttnFwdSm80INS1_25CollectiveMainloopFwdSm80ILi4ELi1ELb0EN4cute5tupleIJNS5_1CILi128EEENS7_ILi112EEENS7_ILi64EEEEEELi64ENS_6half_tEfNS_4arch4Sm80ELb0ELb0ELb1ELb1ELb0ELb1ELb1ELb0EEENS1_21CollectiveEpilogueFwdINS6_IJS8_SA_S9_EEENS6_IJNS7_ILi1EEESI_SI_EEESC_SE_Li128ELb1ELb1ELb0ELb0EEENS1_19SingleTileSchedulerILb1ELb0ELb1ELi128EEEEEEEEEvNT_6ParamsE)
        /*0170*/ 	.word	0x00000004


	//----- nvinfo : EIATTR_FRAME_SIZE
	.align		4
.L_72:
        /*0174*/ 	.byte	0x04, 0x11
        /*0176*/ 	.short	(.L_74 - .L_73)
	.align		4
.L_73:
        /*0178*/ 	.word	index@(_ZN7cutlass13device_kernelIN5flash19enable_sm80_to_sm89INS1_16FlashAttnFwdSm80INS1_25CollectiveMainloopFwdSm80ILi4ELi1ELb0EN4cute5tupleIJNS5_1CILi128EEENS7_ILi112EEENS7_ILi64EEEEEELi64ENS_6half_tEfNS_4arch4Sm80ELb0ELb0ELb1ELb1ELb0ELb1ELb1ELb0EEENS1_21CollectiveEpilogueFwdINS6_IJS8_SA_S9_EEENS6_IJNS7_ILi1EEESI_SI_EEESC_SE_Li128ELb1ELb1ELb0ELb0EEENS1_19SingleTileSchedulerILb1ELb0ELb1ELi128EEEEEEEEEvNT_6ParamsE)
        /*017c*/ 	.word	0x00000000


	//----- nvinfo : EIATTR_REGCOUNT
	.align		4
.L_74:
        /*0180*/ 	.byte	0x04, 0x2f
        /*0182*/ 	.short	(.L_76 - .L_75)
	.align		4
.L_75:
        /*0184*/ 	.word	index@(_ZN7cutlass13device_kernelIN5flash19enable_sm80_to_sm89INS1_16FlashAttnFwdSm80INS1_25CollectiveMainloopFwdSm80ILi4ELi1ELb0EN4cute5tupleIJNS5_1CILi128EEENS7_ILi112EEENS7_ILi64EEEEEELi64ENS_6half_tEfNS_4arch4Sm80ELb0ELb0ELb1ELb1ELb0ELb0ELb1ELb0EEENS1_21CollectiveEpilogueFwdINS6_IJS8_SA_S9_EEENS6_IJNS7_ILi1EEESI_SI_EEESC_SE_Li128ELb1ELb1ELb0ELb0EEENS1_19SingleTileSchedulerILb1ELb0ELb1ELi128EEEEEEEEEvNT_6ParamsE)
        /*0188*/ 	.word	0x00000004


	//----- nvinfo : EIATTR_FRAME_SIZE
	.align		4
.L_76:
        /*018c*/ 	.byte	0x04, 0x11
        /*018e*/ 	.short	(.L_78 - .L_77)
	.align		4
.L_77:
        /*0190*/ 	.word	index@(_ZN7cutlass13device_kernelIN5flash19enable_sm80_to_sm89INS1_16FlashAttnFwdSm80INS1_25CollectiveMainloopFwdSm80ILi4ELi1ELb0EN4cute5tupleIJNS5_1CILi128EEENS7_ILi112EEENS7_ILi64EEEEEELi64ENS_6half_tEfNS_4arch4Sm80ELb0ELb0ELb1ELb1ELb0ELb0ELb1ELb0EEENS1_21CollectiveEpilogueFwdINS6_IJS8_SA_S9_EEENS6_IJNS7_ILi1EEESI_SI_EEESC_SE_Li128ELb1ELb1ELb0ELb0EEENS1_19SingleTileSchedulerILb1ELb0ELb1ELi128EEEEEEEEEvNT_6ParamsE)
        /*0194*/ 	.word	0x00000000


	//----- nvinfo : EIATTR_REGCOUNT
	.align		4
.L_78:
        /*0198*/ 	.byte	0x04, 0x2f
        /*019a*/ 	.short	(.L_80 - .L_79)
	.align		4
.L_79:
        /*019c*/ 	.word	index@(_ZN7cutlass13device_kernelIN5flash19enable_sm80_to_sm89INS1_16FlashAttnFwdSm80INS1_25CollectiveMainloopFwdSm80ILi4ELi1ELb0EN4cute5tupleIJNS5_1CILi128EEENS7_ILi112EEENS7_ILi64EEEEEELi64ENS_6half_tEfNS_4arch4Sm80ELb0ELb0ELb1ELb0ELb0ELb0ELb1ELb0EEENS1_21CollectiveEpilogueFwdINS6_IJS8_SA_S9_EEENS6_IJNS7_ILi1EEESI_SI_EEESC_SE_Li128ELb0ELb1ELb0ELb0EEENS1_19SingleTileSchedulerILb0ELb0ELb1ELi128EEEEEEEEEvNT_6ParamsE)
        /*01a0*/ 	.word	0x00000004


	//----- nvinfo : EIATTR_FRAME_SIZE
	.align		4
.L_80:
        /*01a4*/ 	.byte	0x04, 0x11
        /*01a6*/ 	.short	(.L_82 - .L_81)
	.align		4
.L_81:
        /*01a8*/ 	.word	index@(_ZN7cutlass13device_kernelIN5flash19enable_sm80_to_sm89INS1_16FlashAttnFwdSm80INS1_25CollectiveMainloopFwdSm80ILi4ELi1ELb0EN4cute5tupleIJNS5_1CILi128EEENS7_ILi112EEENS7_ILi64EEEEEELi64ENS_6half_tEfNS_4arch4Sm80ELb0ELb0ELb1ELb0ELb0ELb0ELb1ELb0EEENS1_21CollectiveEpilogueFwdINS6_IJS8_SA_S9_EEENS6_IJNS7_ILi1EEESI_SI_EEESC_SE_Li128ELb0ELb1ELb0ELb0EEENS1_19SingleTileSchedulerILb0ELb0ELb1ELi128EEEEEEEEEvNT_6ParamsE)
        /*01ac*/ 	.word	0x00000000


	//----- nvinfo : EIATTR_MIN_STACK_SIZE
	.align		4
.L_82:
        /*01b0*/ 	.byte	0x04, 0x12
        /*01b2*/ 	.short	(.L_84 - .L_83)
	.align		4
.L_83:
        /*01b4*/ 	.word	index@(_ZN7cutlass13device_kernelIN5flash19enable_sm80_to_sm89INS1_16FlashAttnFwdSm80INS1_25CollectiveMainloopFwdSm80ILi4ELi1ELb0EN4cute5tupleIJNS5_1CILi128EEENS7_ILi112EEENS7_ILi64EEEEEELi64ENS_6half_tEfNS_4arch4Sm80ELb0ELb0ELb1ELb0ELb0ELb0ELb1ELb0EEENS1_21CollectiveEpilogueFwdINS6_IJS8_SA_S9_EEENS6_IJNS7_ILi1EEESI_SI_EEESC_SE_Li128ELb0ELb1ELb0ELb0EEENS1_19SingleTileSchedulerILb0ELb0ELb1ELi128EEEEEEEEEvNT_6ParamsE)
        /*01b8*/ 	.word	0x00000000


	//----- nvinfo : EIATTR_MIN_STACK_SIZE
	.align		4
.L_84:
        /*01bc*/ 	.byte	0x04, 0x12
        /*01be*/ 	.short	(.L_86 - .L_85)
	.align		4
.L_85:
        /*01c0*/ 	.word	index@(_ZN7cutlass13device_kernelIN5flash19enable_sm80_to_sm89INS1_16FlashAttnFwdSm80INS1_25CollectiveMainloopFwdSm80ILi4ELi1ELb0EN4cute5tupleIJNS5_1CILi128EEENS7_ILi112EEENS7_ILi64EEEEEELi64ENS_6half_tEfNS_4arch4Sm80ELb0ELb0ELb1ELb1ELb0ELb0ELb1ELb0EEENS1_21CollectiveEpilogueFwdINS6_IJS8_SA_S9_EEENS6_IJNS7_ILi1EEESI_SI_EEESC_SE_Li128ELb1ELb1ELb0ELb0EEENS1_19SingleTileSchedulerILb1ELb0ELb1ELi128EEEEEEEEEvNT_6ParamsE)
        /*01c4*/ 	.word	0x00000000


	//----- nvinfo : EIATTR_MIN_STACK_SIZE
	.align		4
.L_86:
        /*01c8*/ 	.byte	0x04, 0x12
        /*01ca*/ 	.short	(.L_88 - .L_87)
	.align		4
.L_87:
        /*01cc*/ 	.word	index@(_ZN7cutlass13device_kernelIN5flash19enable_sm80_to_sm89INS1_16FlashAttnFwdSm80INS1_25CollectiveMainloopFwdSm80ILi4ELi1ELb0EN4cute5tupleIJNS5_1CILi128EEENS7_ILi112EEENS7_ILi64EEEEEELi64ENS_6half_tEfNS_4arch4Sm80ELb0ELb0ELb1ELb1ELb0ELb1ELb1ELb0EEENS1_21CollectiveEpilogueFwdINS6_IJS8_SA_S9_EEENS6_IJNS7_ILi1EEESI_SI_EEESC_SE_Li128ELb1ELb1ELb0ELb0EEENS1_19SingleTileSchedulerILb1ELb0ELb1ELi128EEEEEEEEEvNT_6ParamsE)
        /*01d0*/ 	.word	0x00000000


	//----- nvinfo : EIATTR_MIN_STACK_SIZE
	.align		4
.L_88:
        /*01d4*/ 	.byte	0x04, 0x12
        /*01d6*/ 	.short	(.L_90 - .L_89)
	.align		4
.L_89:
        /*01d8*/ 	.word	index@(_ZN7cutlass13device_kernelIN5flash19enable_sm80_to_sm89INS1_16FlashAttnFwdSm80INS1_25CollectiveMainloopFwdSm80ILi4ELi1ELb0EN4cute5tupleIJNS5_1CILi128EEENS7_ILi96EEENS7_ILi64EEEEEELi64ENS_6half_tEfNS_4arch4Sm80ELb0ELb1ELb1ELb0ELb0ELb0ELb1ELb0EEENS1_21CollectiveEpilogueFwdINS6_IJS8_SA_S9_EEENS6_IJNS7_ILi1EEESI_SI_EEESC_SE_Li128ELb0ELb1ELb0ELb0EEENS1_19SingleTileSchedulerILb0ELb0ELb1ELi128EEEEEEEEEvNT_6ParamsE)
        /*01dc*/ 	.word	0x00000000


	//----- nvinfo : EIATTR_MIN_STACK_SIZE
	.align		4
.L_90:
        /*01e0*/ 	.byte	0x04, 0x12
        /*01e2*/ 	.short	(.L_92 - .L_91)
	.align		4
.L_91:
        /*01e4*/ 	.word	index@(_ZN7cutlass13device_kernelIN5flash19enable_sm80_to_sm89INS1_16FlashAttnFwdSm80INS1_25CollectiveMainloopFwdSm80ILi4ELi1ELb0EN4cute5tupleIJNS5_1CILi128EEENS7_ILi96EEENS7_ILi64EEEEEELi64ENS_6half_tEfNS_4arch4Sm80ELb0ELb1ELb1ELb1ELb0ELb0ELb1ELb0EEENS1_21CollectiveEpilogueFwdINS6_IJS8_SA_S9_EEENS6_IJNS7_ILi1EEESI_SI_EEESC_SE_Li128ELb1ELb1ELb0ELb0EEENS1_19SingleTileSchedulerILb1ELb0ELb1ELi128EEEEEEEEEvNT_6ParamsE)
        /*01e8*/ 	.word	0x00000000


	//----- nvinfo : EIATTR_MIN_STACK_SIZE
	.align		4
.L_92:
        /*01ec*/ 	.byte	0x04, 0x12
        /*01ee*/ 	.short	(.L_94 - .L_93)
	.align		4
.L_93:
        /*01f0*/ 	.word	index@(_ZN7cutlass13device_kernelIN5flash19enable_sm80_to_sm89INS1_16FlashAttnFwdSm80INS1_25CollectiveMainloopFwdSm80ILi4ELi1ELb0EN4cute5tupleIJNS5_1CILi128EEENS7_ILi96EEENS7_ILi64EEEEEELi64ENS_6half_tEfNS_4arch4Sm80ELb0ELb1ELb1ELb1ELb0ELb1ELb1ELb0EEENS1_21CollectiveEpilogueFwdINS6_IJS8_SA_S9_EEENS6_IJNS7_ILi1EEESI_SI_EEESC_SE_Li128ELb1ELb1ELb0ELb0EEENS1_19SingleTileSchedulerILb1ELb0ELb1ELi128EEEEEEEEEvNT_6ParamsE)
        /*01f4*/ 	.word	0x00000000


	//----- nvinfo : EIATTR_MIN_STACK_SIZE
	.align		4
.L_94:
        /*01f8*/ 	.byte	0x04, 0x12
        /*01fa*/ 	.short	(.L_96 - .L_95)
	.align		4
.L_95:
        /*01fc*/ 	.word	index@(_ZN7cutlass13device_kernelIN5flash19enable_sm80_to_sm89INS1_16FlashAttnFwdSm80INS1_25CollectiveMainloopFwdSm80ILi4ELi1ELb0EN4cute5tupleIJNS5_1CILi128EEENS7_ILi112EEENS7_ILi64EEEEEELi64ENS_6half_tEfNS_4arch4Sm80ELb1ELb0ELb1ELb0ELb0ELb0ELb1ELb0EEENS1_21CollectiveEpilogueFwdINS6_IJS8_SA_S9_EEENS6_IJNS7_ILi1EEESI_SI_EEESC_SE_Li128ELb0ELb1ELb0ELb0EEENS1_30DynamicPersistentTileSchedulerILi128ELi128ELb0ELb1ELb0EEEEEEEEEvNT_6ParamsE)
        /*0200*/ 	.word	0x00000000


	//----- nvinfo : EIATTR_MIN_STACK_SIZE
	.align		4
.L_96:
        /*0204*/ 	.byte	0x04, 0x12
        /*0206*/ 	.short	(.L_98 - .L_97)
	.align		4
.L_97:
        /*0208*/ 	.word	index@(_ZN7cutlass13device_kernelIN5flash19enable_sm80_to_sm89INS1_16FlashAttnFwdSm80INS1_25CollectiveMainloopFwdSm80ILi4ELi1ELb0EN4cute5tupleIJNS5_1CILi128EEENS7_ILi112EEENS7_ILi64EEEEEELi64ENS_6half_tEfNS_4arch4Sm80ELb1ELb0ELb1ELb1ELb0ELb0ELb1ELb0EEENS1_21CollectiveEpilogueFwdINS6_IJS8_SA_S9_EEENS6_IJNS7_ILi1EEESI_SI_EEESC_SE_Li128ELb1ELb1ELb0ELb0EEENS1_19SingleTileSchedulerILb1ELb0ELb1ELi128EEEEEEEEEvNT_6ParamsE)
        /*020c*/ 	.word	0x00000000


	//----- nvinfo : EIATTR_MIN_STACK_SIZE
	.align		4
.L_98:
        /*0210*/ 	.byte	0x04, 0x12
        /*0212*/ 	.short	(.L_100 - .L_99)
	.align		4
.L_99:
        /*0214*/ 	.word	index@(_ZN7cutlass13device_kernelIN5flash19enable_sm80_to_sm89INS1_16FlashAttnFwdSm80INS1_25CollectiveMainloopFwdSm80ILi4ELi1ELb0EN4cute5tupleIJNS5_1CILi128EEENS7_ILi112EEENS7_ILi64EEEEEELi64ENS_6half_tEfNS_4arch4Sm80ELb1ELb0ELb1ELb1ELb0ELb1ELb1ELb0EEENS1_21CollectiveEpilogueFwdINS6_IJS8_SA_S9_EEENS6_IJNS7_ILi1EEESI_SI_EEESC_SE_Li128ELb1ELb1ELb0ELb0EEENS1_19SingleTileSchedulerILb1ELb0ELb1ELi128EEEEEEEEEvNT_6ParamsE)
        /*0218*/ 	.word	0x00000000


	//----- nvinfo : EIATTR_MIN_STACK_SIZE
	.align		4
.L_100:
        /*021c*/ 	.byte	0x04, 0x12
        /*021e*/ 	.short	(.L_102 - .L_101)
	.align		4
.L_101:
        /*0220*/ 	.word	index@(_ZN7cutlass13device_kernelIN5flash19enable_sm80_to_sm89INS1_16FlashAttnFwdSm80INS1_25CollectiveMainloopFwdSm80ILi4ELi1ELb0EN4cute5tupleIJNS5_1CILi128EEENS7_ILi112EEENS7_ILi64EEEEEELi64ENS_6half_tEfNS_4arch4Sm80ELb0ELb0ELb0ELb0ELb0ELb0ELb1ELb0EEENS1_21CollectiveEpilogueFwdINS6_IJS8_SA_S9_EEENS6_IJNS7_ILi1EEESI_SI_EEESC_SE_Li128ELb0ELb1ELb0ELb0EEENS1_19SingleTileSchedulerILb0ELb0ELb1ELi128EEEEEEEEEvNT_6ParamsE)
        /*0224*/ 	.word	0x00000000


	//----- nvinfo : EIATTR_MIN_STACK_SIZE
	.align		4
.L_102:
        /*0228*/ 	.byte	0x04, 0x12
        /*022a*/ 	.short	(.L_104 - .L_103)
	.align		4
.L_103:
        /*022c*/ 	.word	index@(_ZN7cutlass13device_kernelIN5flash19enable_sm80_to_sm89INS1_16FlashAttnFwdSm80INS1_25CollectiveMainloopFwdSm80ILi4ELi1ELb0EN4cute5tupleIJNS5_1CILi128EEENS7_ILi112EEENS7_ILi64EEEEEELi64ENS_6half_tEfNS_4arch4Sm80ELb0ELb0ELb0ELb1ELb0ELb0ELb1ELb0EEENS1_21CollectiveEpilogueFwdINS6_IJS8_SA_S9_EEENS6_IJNS7_ILi1EEESI_SI_EEESC_SE_Li128ELb1ELb1ELb0ELb0EEENS1_19SingleTileSchedulerILb1ELb0ELb1ELi128EEEEEEEEEvNT_6ParamsE)
        /*0230*/ 	.word	0x00000000


	//----- nvinfo : EIATTR_MIN_STACK_SIZE
	.align		4
.L_104:
        /*0234*/ 	.byte	0x04, 0x12
        /*0236*/ 	.short	(.L_106 - .L_105)
	.align		4
.L_105:
        /*0238*/ 	.word	index@(_ZN7cutlass13device_kernelIN5flash19enable_sm80_to_sm89INS1_16FlashAttnFwdSm80INS1_25CollectiveMainloopFwdSm80ILi4ELi1ELb0EN4cute5tupleIJNS5_1CILi128EEENS7_ILi112EEENS7_ILi64EEEEEELi64ENS_6half_tEfNS_4arch4Sm80ELb0ELb0ELb0ELb1ELb0ELb1ELb1ELb0EEENS1_21CollectiveEpilogueFwdINS6_IJS8_SA_S9_EEENS6_IJNS7_ILi1EEESI_SI_EEESC_SE_Li128ELb1ELb1ELb0ELb0EEENS1_19SingleTileSchedulerILb1ELb0ELb1ELi128EEEEEEEEEvNT_6ParamsE)
        /*023c*/ 	.word	0x00000000


	//----- nvinfo : EIATTR_MIN_STACK_SIZE
	.align		4
.L_106:
        /*0240*/ 	.byte	0x04, 0x12
        /*0242*/ 	.short	(.L_108 - .L_107)
	.align		4
.L_107:
        /*0244*/ 	.word	index@(_ZN7cutlass13device_kernelIN5flash19enable_sm80_to_sm89INS1_16FlashAttnFwdSm80INS1_25CollectiveMainloopFwdSm80ILi4ELi1ELb0EN4cute5tupleIJNS5_1CILi128EEENS7_ILi96EEENS7_ILi64EEEEEELi64ENS_6half_tEfNS_4arch4Sm80ELb0ELb1ELb0ELb0ELb0ELb0ELb1ELb0EEENS1_21CollectiveEpilogueFwdINS6_IJS8_SA_S9_EEENS6_IJNS7_ILi1EEESI_SI_EEESC_SE_Li128ELb0ELb1ELb0ELb0EEENS1_19SingleTileSchedulerILb0ELb0ELb1ELi128EEEEEEEEEvNT_6ParamsE)
        /*0248*/ 	.word	0x00000000


	//----- nvinfo : EIATTR_MIN_STACK_SIZE
	.align		4
.L_108:
        /*024c*/ 	.byte	0x04, 0x12
        /*024e*/ 	.short	(.L_110 - .L_109)
	.align		4
.L_109:
        /*0250*/ 	.word	index@(_ZN7cutlass13device_kernelIN5flash19enable_sm80_to_sm89INS1_16FlashAttnFwdSm80INS1_25CollectiveMainloopFwdSm80ILi4ELi1ELb0EN4cute5tupleIJNS5_1CILi128EEENS7_ILi96EEENS7_ILi64EEEEEELi64ENS_6half_tEfNS_4arch4Sm80ELb0ELb1ELb0ELb1ELb0ELb0ELb1ELb0EEENS1_21CollectiveEpilogueFwdINS6_IJS8_SA_S9_EEENS6_IJNS7_ILi1EEESI_SI_EEESC_SE_Li128ELb1ELb1ELb0ELb0EEENS1_19SingleTileSchedulerILb1ELb0ELb1ELi128EEEEEEEEEvNT_6ParamsE)
        /*0254*/ 	.word	0x00000000


	//----- nvinfo : EIATTR_MIN_STACK_SIZE
	.align		4
.L_110:
        /*0258*/ 	.byte	0x04, 0x12
        /*025a*/ 	.short	(.L_112 - .L_111)
	.align		4
.L_111:
        /*025c*/ 	.word	index@(_ZN7cutlass13device_kernelIN5flash19enable_sm80_to_sm89INS1_16FlashAttnFwdSm80INS1_25CollectiveMainloopFwdSm80ILi4ELi1ELb0EN4cute5tupleIJNS5_1CILi128EEENS7_ILi96EEENS7_ILi64EEEEEELi64ENS_6half_tEfNS_4arch4Sm80ELb0ELb1ELb0ELb1ELb0ELb1ELb1ELb0EEENS1_21CollectiveEpilogueFwdINS6_IJS8_SA_S9_EEENS6_IJNS7_ILi1EEESI_SI_EEESC_SE_Li128ELb1ELb1ELb0ELb0EEENS1_19SingleTileSchedulerILb1ELb0ELb1ELi128EEEEEEEEEvNT_6ParamsE)
        /*0260*/ 	.word	0x00000000


	//----- nvinfo : EIATTR_MIN_STACK_SIZE
	.align		4
.L_112:
        /*0264*/ 	.byte	0x04, 0x12
        /*0266*/ 	.short	(.L_114 - .L_113)
	.align		4
.L_113:
        /*0268*/ 	.word	index@(_ZN7cutlass13device_kernelIN5flash19enable_sm80_to_sm89INS1_16FlashAttnFwdSm80INS1_25CollectiveMainloopFwdSm80ILi4ELi1ELb0EN4cute5tupleIJNS5_1CILi128EEENS7_ILi112EEENS7_ILi64EEEEEELi64ENS_6half_tEfNS_4arch4Sm80ELb1ELb0ELb0ELb0ELb0ELb0ELb1ELb0EEENS1_21CollectiveEpilogueFwdINS6_IJS8_SA_S9_EEENS6_IJNS7_ILi1EEESI_SI_EEESC_SE_Li128ELb0ELb1ELb0ELb0EEENS1_30DynamicPersistentTileSchedulerILi128ELi128ELb0ELb1ELb0EEEEEEEEEvNT_6ParamsE)
        /*026c*/ 	.word	0x00000000


	//----- nvinfo : EIATTR_MIN_STACK_SIZE
	.align		4
.L_114:
        /*0270*/ 	.byte	0x04, 0x12
        /*0272*/ 	.short	(.L_116 - .L_115)
	.align		4
.L_115:
        /*0274*/ 	.word	index@(_ZN7cutlass13device_kernelIN5flash19enable_sm80_to_sm89INS1_16FlashAttnFwdSm80INS1_25CollectiveMainloopFwdSm80ILi4ELi1ELb0EN4cute5tupleIJNS5_1CILi128EEENS7_ILi112EEENS7_ILi64EEEEEELi64ENS_6half_tEfNS_4arch4Sm80ELb1ELb0ELb0ELb1ELb0ELb0ELb1ELb0EEENS1_21CollectiveEpilogueFwdINS6_IJS8_SA_S9_EEENS6_IJNS7_ILi1EEESI_SI_EEESC_SE_Li128ELb1ELb1ELb0ELb0EEENS1_19SingleTileSchedulerILb1ELb0ELb1ELi128EEEEEEEEEvNT_6ParamsE)
        /*0278*/ 	.word	0x00000000


	//----- nvinfo : EIATTR_MIN_STACK_SIZE
	.align		4
.L_116:
        /*027c*/ 	.byte	0x04, 0x12
        /*027e*/ 	.short	(.L_118 - .L_117)
	.align		4
.L_117:
        /*0280*/ 	.word	index@(_ZN7cutlass13device_kernelIN5flash19enable_sm80_to_sm89INS1_16FlashAttnFwdSm80INS1_25CollectiveMainloopFwdSm80ILi4ELi1ELb0EN4cute5tupleIJNS5_1CILi128EEENS7_ILi112EEENS7_ILi64EEEEEELi64ENS_6half_tEfNS_4arch4Sm80ELb1ELb0ELb0ELb1ELb0ELb1ELb1ELb0EEENS1_21CollectiveEpilogueFwdINS6_IJS8_SA_S9_EEENS6_IJNS7_ILi1EEESI_SI_EEESC_SE_Li128ELb1ELb1ELb0ELb0EEENS1_19SingleTileSchedulerILb1ELb0ELb1ELi128EEEEEEEEEvNT_6ParamsE)
        /*0284*/ 	.word	0x00000000
.L_118:


//--------------------- .nv.compat                --------------------------
	.section	.nv.compat,"",@"SHT_CUDA_COMPAT_INFO"
	.align	4
        /*0000*/ 	.byte	0x02, 0x09, 0x01, 0x00, 0x02, 0x02, 0x01, 0x00, 0x02, 0x05, 0x05, 0x00, 0x03, 0x07, 0x01, 0x01
        /*0010*/ 	.byte	0x02, 0x03, 0x00, 0x00, 0x02, 0x06, 0x01, 0x00, 0x04, 0x0b, 0x08, 0x00, 0x00, 0x00, 0x00, 0x00
        /*0020*/ 	.byte	0x00, 0x00, 0x00, 0x00


//--------------------- .nv.info._ZN7cutlass13device_kernelIN5flash19enable_sm80_to_sm89INS1_16FlashAttnFwdSm80INS1_25CollectiveMainloopFwdSm80ILi4ELi1ELb0EN4cute5tupleIJNS5_1CILi128EEENS7_ILi112EEENS7_ILi64EEEEEELi64ENS_6half_tEfNS_4arch4Sm80ELb0ELb0ELb1ELb0ELb0ELb0ELb1ELb0EEENS1_21CollectiveEpilogueFwdINS6_IJS8_SA_S9_EEENS6_IJNS7_ILi1EEESI_SI_EEESC_SE_Li128ELb0ELb1ELb0ELb0EEENS1_19SingleTileSchedulerILb0ELb0ELb1ELi128EEEEEEEEEvNT_6ParamsE --------------------------
	.section	.nv.info._ZN7cutlass13device_kernelIN5flash19enable_sm80_to_sm89INS1_16FlashAttnFwdSm80INS1_25CollectiveMainloopFwdSm80ILi4ELi1ELb0EN4cute5tupleIJNS5_1CILi128EEENS7_ILi112EEENS7_ILi64EEEEEELi64ENS_6half_tEfNS_4arch4Sm80ELb0ELb0ELb1ELb0ELb0ELb0ELb1ELb0EEENS1_21CollectiveEpilogueFwdINS6_IJS8_SA_S9_EEENS6_IJNS7_ILi1EEESI_SI_EEESC_SE_Li128ELb0ELb1ELb0ELb0EEENS1_19SingleTileSchedulerILb0ELb0ELb1ELi128EEEEEEEEEvNT_6ParamsE,"",@"SHT_CUDA_INFO"
	.sectionflags	@""
	.align	4


	//----- nvinfo : EIATTR_CUDA_API_VERSION
	.align		4
        /*0000*/ 	.byte	0x04, 0x37
        /*0002*/ 	.short	(.L_120 - .L_119)
.L_119:
        /*0004*/ 	.word	0x00000082


	//----- nvinfo : EIATTR_KPARAM_INFO
	.align		4
.L_120:
        /*0008*/ 	.byte	0x04, 0x17
        /*000a*/ 	.short	(.L_122 - .L_121)
.L_121:
        /*000c*/ 	.word	0x00000000
        /*0010*/ 	.short	0x0000
        /*0012*/ 	.short	0x0000
        /*0014*/ 	.byte	0x00, 0xf0, 0x61, 0x10


	//----- nvinfo : EIATTR_SPARSE_MMA_MASK
	.align		4
.L_122:
        /*0018*/ 	.byte	0x03, 0x50
        /*001a*/ 	.short	0x0000


	//----- nvinfo : EIATTR_MAXREG_COUNT
	.align		4
        /*001c*/ 	.byte	0x03, 0x1b
        /*001e*/ 	.short	0x00ff


	//----- nvinfo : EIATTR_MERCURY_ISA_VERSION
	.align		4
        /*0020*/ 	.byte	0x03, 0x5f
        /*0022*/ 	.short	0x0101


	//----- nvinfo : EIATTR_EXIT_INSTR_OFFSETS
	.align		4
        /*0024*/ 	.byte	0x04, 0x1c
        /*0026*/ 	.short	(.L_124 - .L_123)


	//   ....[0]....
.L_123:
        /*0028*/ 	.word	0x00000010


	//----- nvinfo : EIATTR_MAX_THREADS
	.align		4
.L_124:
        /*002c*/ 	.byte	0x04, 0x05
        /*002e*/ 	.short	(.L_126 - .L_125)
.L_125:
        /*0030*/ 	.word	0x00000080
        /*0034*/ 	.word	0x00000001
        /*0038*/ 	.word	0x00000001


	//----- nvinfo : EIATTR_CBANK_PARAM_SIZE
	.align		4
.L_126:
        /*003c*/ 	.byte	0x03, 0x19
        /*003e*/ 	.short	0x0418


	//----- nvinfo : EIATTR_PARAM_CBANK
	.align		4
        /*0040*/ 	.byte	0x04, 0x0a
        /*0042*/ 	.short	(.L_128 - .L_127)
	.align		4
.L_127:
        /*0044*/ 	.word	index@(.nv.constant0._ZN7cutlass13device_kernelIN5flash19enable_sm80_to_sm89INS1_16FlashAttnFwdSm80INS1_25CollectiveMainloopFwdSm80ILi4ELi1ELb0EN4cute5tupleIJNS5_1CILi128EEENS7_ILi112EEENS7_ILi64EEEEEELi64ENS_6half_tEfNS_4arch4Sm80ELb0ELb0ELb1ELb0ELb0ELb0ELb1ELb0EEENS1_21CollectiveEpilogueFwdINS6_IJS8_SA_S9_EEENS6_IJNS7_ILi1EEESI_SI_EEESC_SE_Li128ELb0ELb1ELb0ELb0EEENS1_19SingleTileSchedulerILb0ELb0ELb1ELi128EEEEEEEEEvNT_6ParamsE)
        /*0048*/ 	.short	0x0210
        /*004a*/ 	.short	0x0418


	//----- nvinfo : EIATTR_SW_WAR
	.align		4
.L_128:
        /*004c*/ 	.byte	0x04, 0x36
        /*004e*/ 	.short	(.L_130 - .L_129)
.L_129:
        /*0050*/ 	.word	0x00000008
.L_130:


//--------------------- .nv.info._ZN7cutlass13device_kernelIN5flash19enable_sm80_to_sm89INS1_16FlashAttnFwdSm80INS1_25CollectiveMainloopFwdSm80ILi4ELi1ELb0EN4cute5tupleIJNS5_1CILi128EEENS7_ILi112EEENS7_ILi64EEEEEELi64ENS_6half_tEfNS_4arch4Sm80ELb0ELb0ELb1ELb1ELb0ELb0ELb1ELb0EEENS1_21CollectiveEpilogueFwdINS6_IJS8_SA_S9_EEENS6_IJNS7_ILi1EEESI_SI_EEESC_SE_Li128ELb1ELb1ELb0ELb0EEENS1_19SingleTileSchedulerILb1ELb0ELb1ELi128EEEEEEEEEvNT_6ParamsE --------------------------
	.section	.nv.info._ZN7cutlass13device_kernelIN5flash19enable_sm80_to_sm89INS1_16FlashAttnFwdSm80INS1_25CollectiveMainloopFwdSm80ILi4ELi1ELb0EN4cute5tupleIJNS5_1CILi128EEENS7_ILi112EEENS7_ILi64EEEEEELi64ENS_6half_tEfNS_4arch4Sm80ELb0ELb0ELb1ELb1ELb0ELb0ELb1ELb0EEENS1_21CollectiveEpilogueFwdINS6_IJS8_SA_S9_EEENS6_IJNS7_ILi1EEESI_SI_EEESC_SE_Li128ELb1ELb1ELb0ELb0EEENS1_19SingleTileSchedulerILb1ELb0ELb1ELi128EEEEEEEEEvNT_6ParamsE,"",@"SHT_CUDA_INFO"
	.sectionflags	@""
	.align	4


	//----- nvinfo : EIATTR_CUDA_API_VERSION
	.align		4
        /*0000*/ 	.byte	0x04, 0x37
        /*0002*/ 	.short	(.L_132 - .L_131)
.L_131:
        /*0004*/ 	.word	0x00000082


	//----- nvinfo : EIATTR_KPARAM_INFO
	.align		4
.L_132:
        /*0008*/ 	.byte	0x04, 0x17
        /*000a*/ 	.short	(.L_134 - .L_133)
.L_133:
        /*000c*/ 	.word	0x00000000
        /*0010*/ 	.short	0x0000
        /*0012*/ 	.short	0x0000
        /*0014*/ 	.byte	0x00, 0xf0, 0x61, 0x10


	//----- nvinfo : EIATTR_SPARSE_MMA_MASK
	.align		4
.L_134:
        /*0018*/ 	.byte	0x03, 0x50
        /*001a*/ 	.short	0x0000


	//----- nvinfo : EIATTR_MAXREG_COUNT
	.align		4
        /*001c*/ 	.byte	0x03, 0x1b
        /*001e*/ 	.short	0x00ff


	//----- nvinfo : EIATTR_MERCURY_ISA_VERSION
	.align		4
        /*0020*/ 	.byte	0x03, 0x5f
        /*0022*/ 	.short	0x0101


	//----- nvinfo : EIATTR_EXIT_INSTR_OFFSETS
	.align		4
        /*0024*/ 	.byte	0x04, 0x1c
        /*0026*/ 	.short	(.L_136 - .L_135)


	//   ....[0]....
.L_135:
        /*0028*/ 	.word	0x00000010


	//----- nvinfo : EIATTR_MAX_THREADS
	.align		4
.L_136:
        /*002c*/ 	.byte	0x04, 0x05
        /*002e*/ 	.short	(.L_138 - .L_137)
.L_137:
        /*0030*/ 	.word	0x00000080
        /*0034*/ 	.word	0x00000001
        /*0038*/ 	.word	0x00000001


	//----- nvinfo : EIATTR_CBANK_PARAM_SIZE
	.align		4
.L_138:
        /*003c*/ 	.byte	0x03, 0x19
        /*003e*/ 	.short	0x0418


	//----- nvinfo : EIATTR_PARAM_CBANK
	.align		4
        /*0040*/ 	.byte	0x04, 0x0a
        /*0042*/ 	.short	(.L_140 - .L_139)
	.align		4
.L_139:
        /*0044*/ 	.word	index@(.nv.constant0._ZN7cutlass13device_kernelIN5flash19enable_sm80_to_sm89INS1_16FlashAttnFwdSm80INS1_25CollectiveMainloopFwdSm80ILi4ELi1ELb0EN4cute5tupleIJNS5_1CILi128EEENS7_ILi112EEENS7_ILi64EEEEEELi64ENS_6half_tEfNS_4arch4Sm80ELb0ELb0ELb1ELb1ELb0ELb0ELb1ELb0EEENS1_21CollectiveEpilogueFwdINS6_IJS8_SA_S9_EEENS6_IJNS7_ILi1EEESI_SI_EEESC_SE_Li128ELb1ELb1ELb0ELb0EEENS1_19SingleTileSchedulerILb1ELb0ELb1ELi128EEEEEEEEEvNT_6ParamsE)
        /*0048*/ 	.short	0x0210
        /*004a*/ 	.short	0x0418


	//----- nvinfo : EIATTR_SW_WAR
	.align		4
.L_140:
        /*004c*/ 	.byte	0x04, 0x36
        /*004e*/ 	.short	(.L_142 - .L_141)
.L_141:
        /*0050*/ 	.word	0x00000008
.L_142:


//--------------------- .nv.info._ZN7cutlass13device_kernelIN5flash19enable_sm80_to_sm89INS1_16FlashAttnFwdSm80INS1_25CollectiveMainloopFwdSm80ILi4ELi1ELb0EN4cute5tupleIJNS5_1CILi128EEENS7_ILi112EEENS7_ILi64EEEEEELi64ENS_6half_tEfNS_4arch4Sm80ELb0ELb0ELb1ELb1ELb0ELb1ELb1ELb0EEENS1_21CollectiveEpilogueFwdINS6_IJS8_SA_S9_EEENS6_IJNS7_ILi1EEESI_SI_EEESC_SE_Li128ELb1ELb1ELb0ELb0EEENS1_19SingleTileSchedulerILb1ELb0ELb1ELi128EEEEEEEEEvNT_6ParamsE --------------------------
	.section	.nv.info._ZN7cutlass13device_kernelIN5flash19enable_sm80_to_sm89INS1_16FlashAttnFwdSm80INS1_25CollectiveMainloopFwdSm80ILi4ELi1ELb0EN4cute5tupleIJNS5_1CILi128EEENS7_ILi112EEENS7_ILi64EEEEEELi64ENS_6half_tEfNS_4arch4Sm80ELb0ELb0ELb1ELb1ELb0ELb1ELb1ELb0EEENS1_21CollectiveEpilogueFwdINS6_IJS8_SA_S9_EEENS6_IJNS7_ILi1EEESI_SI_EEESC_SE_Li128ELb1ELb1ELb0ELb0EEENS1_19SingleTileSchedulerILb1ELb0ELb1ELi128EEEEEEEEEvNT_6ParamsE,"",@"SHT_CUDA_INFO"
	.sectionflags	@""
	.align	4


	//----- nvinfo : EIATTR_CUDA_API_VERSION
	.align		4
        /*0000*/ 	.byte	0x04, 0x37
        /*0002*/ 	.short	(.L_144 - .L_143)
.L_143:
        /*0004*/ 	.word	0x00000082


	//----- nvinfo : EIATTR_KPARAM_INFO
	.align		4
.L_144:
        /*0008*/ 	.byte	0x04, 0x17
        /*000a*/ 	.short	(.L_146 - .L_145)
.L_145:
        /*000c*/ 	.word	0x00000000
        /*0010*/ 	.short	0x0000
        /*0012*/ 	.short	0x0000
        /*0014*/ 	.byte	0x00, 0xf0, 0x61, 0x10


	//----- nvinfo : EIATTR_SPARSE_MMA_MASK
	.align		4
.L_146:
        /*0018*/ 	.byte	0x03, 0x50
        /*001a*/ 	.short	0x0000


	//----- nvinfo : EIATTR_MAXREG_COUNT
	.align		4
        /*001c*/ 	.byte	0x03, 0x1b
        /*001e*/ 	.short	0x00ff


	//----- nvinfo : EIATTR_MERCURY_ISA_VERSION
	.align		4
        /*0020*/ 	.byte	0x03, 0x5f
        /*0022*/ 	.short	0x0101


	//----- nvinfo : EIATTR_EXIT_INSTR_OFFSETS
	.align		4
        /*0024*/ 	.byte	0x04, 0x1c
        /*0026*/ 	.short	(.L_148 - .L_147)


	//   ....[0]....
.L_147:
        /*0028*/ 	.word	0x00000010


	//----- nvinfo : EIATTR_MAX_THREADS
	.align		4
.L_148:
        /*002c*/ 	.byte	0x04, 0x05
        /*002e*/ 	.short	(.L_150 - .L_149)
.L_149:
        /*0030*/ 	.word	0x00000080
        /*0034*/ 	.word	0x00000001
        /*0038*/ 	.word	0x00000001


	//----- nvinfo : EIATTR_CBANK_PARAM_SIZE
	.align		4
.L_150:
        /*003c*/ 	.byte	0x03, 0x19
        /*003e*/ 	.short	0x0418


	//----- nvinfo : EIATTR_PARAM_CBANK
	.align		4
        /*0040*/ 	.byte	0x04, 0x0a
        /*0042*/ 	.short	(.L_152 - .L_151)
	.align		4
.L_151:
        /*0044*/ 	.word	index@(.nv.constant0._ZN7cutlass13device_kernelIN5flash19enable_sm80_to_sm89INS1_16FlashAttnFwdSm80INS1_25CollectiveMainloopFwdSm80ILi4ELi1ELb0EN4cute5tupleIJNS5_1CILi128EEENS7_ILi112EEENS7_ILi64EEEEEELi64ENS_6half_tEfNS_4arch4Sm80ELb0ELb0ELb1ELb1ELb0ELb1ELb1ELb0EEENS1_21CollectiveEpilogueFwdINS6_IJS8_SA_S9_EEENS6_IJNS7_ILi1EEESI_SI_EEESC_SE_Li128ELb1ELb1ELb0ELb0EEENS1_19SingleTileSchedulerILb1ELb0ELb1ELi128EEEEEEEEEvNT_6ParamsE)
        /*0048*/ 	.short	0x0210
        /*004a*/ 	.short	0x0418


	//----- nvinfo : EIATTR_SW_WAR
	.align		4
.L_152:
        /*004c*/ 	.byte	0x04, 0x36
        /*004e*/ 	.short	(.L_154 - .L_153)
.L_153:
        /*0050*/ 	.word	0x00000008
.L_154:


//--------------------- .nv.info._ZN7cutlass13device_kernelIN5flash19enable_sm80_to_sm89INS1_16FlashAttnFwdSm80INS1_25CollectiveMainloopFwdSm80ILi4ELi1ELb0EN4cute5tupleIJNS5_1CILi128EEENS7_ILi96EEENS7_ILi64EEEEEELi64ENS_6half_tEfNS_4arch4Sm80ELb0ELb1ELb1ELb0ELb0ELb0ELb1ELb0EEENS1_21CollectiveEpilogueFwdINS6_IJS8_SA_S9_EEENS6_IJNS7_ILi1EEESI_SI_EEESC_SE_Li128ELb0ELb1ELb0ELb0EEENS1_19SingleTileSchedulerILb0ELb0ELb1ELi128EEEEEEEEEvNT_6ParamsE --------------------------
	.section	.nv.info._ZN7cutlass13device_kernelIN5flash19enable_sm80_to_sm89INS1_16FlashAttnFwdSm80INS1_25CollectiveMainloopFwdSm80ILi4ELi1ELb0EN4cute5tupleIJNS5_1CILi128EEENS7_ILi96EEENS7_ILi64EEEEEELi64ENS_6half_tEfNS_4arch4Sm80ELb0ELb1ELb1ELb0ELb0ELb0ELb1ELb0EEENS1_21CollectiveEpilogueFwdINS6_IJS8_SA_S9_EEENS6_IJNS7_ILi1EEESI_SI_EEESC_SE_Li128ELb0ELb1ELb0ELb0EEENS1_19SingleTileSchedulerILb0ELb0ELb1ELi128EEEEEEEEEvNT_6ParamsE,"",@"SHT_CUDA_INFO"
	.sectionflags	@""
	.align	4


	//----- nvinfo : EIATTR_CUDA_API_VERSION
	.align		4
        /*0000*/ 	.byte	0x04, 0x37
        /*0002*/ 	.short	(.L_156 - .L_155)
.L_155:
        /*0004*/ 	.word	0x00000082


	//----- nvinfo : EIATTR_KPARAM_INFO
	.align		4
.L_156:
        /*0008*/ 	.byte	0x04, 0x17
        /*000a*/ 	.short	(.L_158 - .L_157)
.L_157:
        /*000c*/ 	.word	0x00000000
        /*0010*/ 	.short	0x0000
        /*0012*/ 	.short	0x0000
        /*0014*/ 	.byte	0x00, 0xf0, 0x61, 0x10


	//----- nvinfo : EIATTR_SPARSE_MMA_MASK
	.align		4
.L_158:
        /*0018*/ 	.byte	0x03, 0x50
        /*001a*/ 	.short	0x0000


	//----- nvinfo : EIATTR_MAXREG_COUNT
	.align		4
        /*001c*/ 	.byte	0x03, 0x1b
        /*001e*/ 	.short	0x00ff


	//----- nvinfo : EIATTR_MERCURY_ISA_VERSION
	.align		4
        /*0020*/ 	.byte	0x03, 0x5f
        /*0022*/ 	.short	0x0101


	//----- nvinfo : EIATTR_EXIT_INSTR_OFFSETS
	.align		4
        /*0024*/ 	.byte	0x04, 0x1c
        /*0026*/ 	.short	(.L_160 - .L_159)


	//   ....[0]....
.L_159:
        /*0028*/ 	.word	0x00000010


	//----- nvinfo : EIATTR_MAX_THREADS
	.align		4
.L_160:
        /*002c*/ 	.byte	0x04, 0x05
        /*002e*/ 	.short	(.L_162 - .L_161)
.L_161:
        /*0030*/ 	.word	0x00000080
        /*0034*/ 	.word	0x00000001
        /*0038*/ 	.word	0x00000001


	//----- nvinfo : EIATTR_CBANK_PARAM_SIZE
	.align		4
.L_162:
        /*003c*/ 	.byte	0x03, 0x19
        /*003e*/ 	.short	0x0418


	//----- nvinfo : EIATTR_PARAM_CBANK
	.align		4
        /*0040*/ 	.byte	0x04, 0x0a
        /*0042*/ 	.short	(.L_164 - .L_163)
	.align		4
.L_163:
        /*0044*/ 	.word	index@(.nv.constant0._ZN7cutlass13device_kernelIN5flash19enable_sm80_to_sm89INS1_16FlashAttnFwdSm80INS1_25CollectiveMainloopFwdSm80ILi4ELi1ELb0EN4cute5tupleIJNS5_1CILi128EEENS7_ILi96EEENS7_ILi64EEEEEELi64ENS_6half_tEfNS_4arch4Sm80ELb0ELb1ELb1ELb0ELb0ELb0ELb1ELb0EEENS1_21CollectiveEpilogueFwdINS6_IJS8_SA_S9_EEENS6_IJNS7_ILi1EEESI_SI_EEESC_SE_Li128ELb0ELb1ELb0ELb0EEENS1_19SingleTileSchedulerILb0ELb0ELb1ELi128EEEEEEEEEvNT_6ParamsE)
        /*0048*/ 	.short	0x0210
        /*004a*/ 	.short	0x0418


	//----- nvinfo : EIATTR_SW_WAR
	.align		4
.L_164:
        /*004c*/ 	.byte	0x04, 0x36
        /*004e*/ 	.short	(.L_166 - .L_165)
.L_165:
        /*0050*/ 	.word	0x00000008
.L_166:


//--------------------- .nv.info._ZN7cutlass13device_kernelIN5flash19enable_sm80_to_sm89INS1_16FlashAttnFwdSm80INS1_25CollectiveMainloopFwdSm80ILi4ELi1ELb0EN4cute5tupleIJNS5_1CILi128EEENS7_ILi96EEENS7_ILi64EEEEEELi64ENS_6half_tEfNS_4arch4Sm80ELb0ELb1ELb1ELb1ELb0ELb0ELb1ELb0EEENS1_21CollectiveEpilogueFwdINS6_IJS8_SA_S9_EEENS6_IJNS7_ILi1EEESI_SI_EEESC_SE_Li128ELb1ELb1ELb0ELb0EEENS1_19SingleTileSchedulerILb1ELb0ELb1ELi128EEEEEEEEEvNT_6ParamsE --------------------------
	.section	.nv.info._ZN7cutlass13device_kernelIN5flash19enable_sm80_to_sm89INS1_16FlashAttnFwdSm80INS1_25CollectiveMainloopFwdSm80ILi4ELi1ELb0EN4cute5tupleIJNS5_1CILi128EEENS7_ILi96EEENS7_ILi64EEEEEELi64ENS_6half_tEfNS_4arch4Sm80ELb0ELb1ELb1ELb1ELb0ELb0ELb1ELb0EEENS1_21CollectiveEpilogueFwdINS6_IJS8_SA_S9_EEENS6_IJNS7_ILi1EEESI_SI_EEESC_SE_Li128ELb1ELb1ELb0ELb0EEENS1_19SingleTileSchedulerILb1ELb0ELb1ELi128EEEEEEEEEvNT_6ParamsE,"",@"SHT_CUDA_INFO"
	.sectionflags	@""
	.align	4


	//----- nvinfo : EIATTR_CUDA_API_VERSION
	.align		4
        /*0000*/ 	.byte	0x04, 0x37
        /*0002*/ 	.short	(.L_168 - .L_167)
.L_167:
        /*0004*/ 	.word	0x00000082


	//----- nvinfo : EIATTR_KPARAM_INFO
	.align		4
.L_168:
        /*0008*/ 	.byte	0x04, 0x17
        /*000a*/ 	.short	(.L_170 - .L_169)
.L_169:
        /*000c*/ 	.word	0x00000000
        /*0010*/ 	.short	0x0000
        /*0012*/ 	.short	0x0000
        /*0014*/ 	.byte	0x00, 0xf0, 0x61, 0x10


	//----- nvinfo : EIATTR_SPARSE_MMA_MASK
	.align		4
.L_170:
        /*0018*/ 	.byte	0x03, 0x50
        /*001a*/ 	.short	0x0000


	//----- nvinfo : EIATTR_MAXREG_COUNT
	.align		4
        /*001c*/ 	.byte	0x03, 0x1b
        /*001e*/ 	.short	0x00ff


	//----- nvinfo : EIATTR_MERCURY_ISA_VERSION
	.align		4
        /*0020*/ 	.byte	0x03, 0x5f
        /*0022*/ 	.short	0x0101


	//----- nvinfo : EIATTR_EXIT_INSTR_OFFSETS
	.align		4
        /*0024*/ 	.byte	0x04, 0x1c
        /*0026*/ 	.short	(.L_172 - .L_171)


	//   ....[0]....
.L_171:
        /*0028*/ 	.word	0x00000010


	//----- nvinfo : EIATTR_MAX_THREADS
	.align		4
.L_172:
        /*002c*/ 	.byte	0x04, 0x05
        /*002e*/ 	.short	(.L_174 - .L_173)
.L_173:
        /*0030*/ 	.word	0x00000080
        /*0034*/ 	.word	0x00000001
        /*0038*/ 	.word	0x00000001


	//----- nvinfo : EIATTR_CBANK_PARAM_SIZE
	.align		4
.L_174:
        /*003c*/ 	.byte	0x03, 0x19
        /*003e*/ 	.short	0x0418


	//----- nvinfo : EIATTR_PARAM_CBANK
	.align		4
        /*0040*/ 	.byte	0x04, 0x0a
        /*0042*/ 	.short	(.L_176 - .L_175)
	.align		4
.L_175:
        /*0044*/ 	.word	index@(.nv.constant0._ZN7cutlass13device_kernelIN5flash19enable_sm80_to_sm89INS1_16FlashAttnFwdSm80INS1_25CollectiveMainloopFwdSm80ILi4ELi1ELb0EN4cute5tupleIJNS5_1CILi128EEENS7_ILi96EEENS7_ILi64EEEEEELi64ENS_6half_tEfNS_4arch4Sm80ELb0ELb1ELb1ELb1ELb0ELb0ELb1ELb0EEENS1_21CollectiveEpilogueFwdINS6_IJS8_SA_S9_EEENS6_IJNS7_ILi1EEESI_SI_EEESC_SE_Li128ELb1ELb1ELb0ELb0EEENS1_19SingleTileSchedulerILb1ELb0ELb1ELi128EEEEEEEEEvNT_6ParamsE)
        /*0048*/ 	.short	0x0210
        /*004a*/ 	.short	0x0418


	//----- nvinfo : EIATTR_SW_WAR
	.align		4
.L_176:
        /*004c*/ 	.byte	0x04, 0x36
        /*004e*/ 	.short	(.L_178 - .L_177)
.L_177:
        /*0050*/ 	.word	0x00000008
.L_178:


//--------------------- .nv.info._ZN7cutlass13device_kernelIN5flash19enable_sm80_to_sm89INS1_16FlashAttnFwdSm80INS1_25CollectiveMainloopFwdSm80ILi4ELi1ELb0EN4cute5tupleIJNS5_1CILi128EEENS7_ILi96EEENS7_ILi64EEEEEELi64ENS_6half_tEfNS_4arch4Sm80ELb0ELb1ELb1ELb1ELb0ELb1ELb1ELb0EEENS1_21CollectiveEpilogueFwdINS6_IJS8_SA_S9_EEENS6_IJNS7_ILi1EEESI_SI_EEESC_SE_Li128ELb1ELb1ELb0ELb0EEENS1_19SingleTileSchedulerILb1ELb0ELb1ELi128EEEEEEEEEvNT_6ParamsE --------------------------
	.section	.nv.info._ZN7cutlass13device_kernelIN5flash19enable_sm80_to_sm89INS1_16FlashAttnFwdSm80INS1_25CollectiveMainloopFwdSm80ILi4ELi1ELb0EN4cute5tupleIJNS5_1CILi128EEENS7_ILi96EEENS7_ILi64EEEEEELi64ENS_6half_tEfNS_4arch4Sm80ELb0ELb1ELb1ELb1ELb0ELb1ELb1ELb0EEENS1_21CollectiveEpilogueFwdINS6_IJS8_SA_S9_EEENS6_IJNS7_ILi1EEESI_SI_EEESC_SE_Li128ELb1ELb1ELb0ELb0EEENS1_19SingleTileSchedulerILb1ELb0ELb1ELi128EEEEEEEEEvNT_6ParamsE,"",@"SHT_CUDA_INFO"
	.sectionflags	@""
	.align	4


	//----- nvinfo : EIATTR_CUDA_API_VERSION
	.align		4
        /*0000*/ 	.byte	0x04, 0x37
        /*0002*/ 	.short	(.L_180 - .L_179)
.L_179:
        /*0004*/ 	.word	0x00000082


	//----- nvinfo : EIATTR_KPARAM_INFO
	.align		4
.L_180:
        /*0008*/ 	.byte	0x04, 0x17
        /*000a*/ 	.short	(.L_182 - .L_181)
.L_181:
        /*000c*/ 	.word	0x00000000
        /*0010*/ 	.short	0x0000
        /*0012*/ 	.short	0x0000
        /*0014*/ 	.byte	0x00, 0xf0, 0x61, 0x10


	//----- nvinfo : EIATTR_SPARSE_MMA_MASK
	.align		4
.L_182:
        /*0018*/ 	.byte	0x03, 0x50
        /*001a*/ 	.short	0x0000


	//----- nvinfo : EIATTR_MAXREG_COUNT
	.align		4
        /*001c*/ 	.byte	0x03, 0x1b
        /*001e*/ 	.short	0x00ff


	//----- nvinfo : EIATTR_MERCURY_ISA_VERSION
	.align		4
        /*0020*/ 	.byte	0x03, 0x5f
        /*0022*/ 	.short	0x0101


	//----- nvinfo : EIATTR_EXIT_INSTR_OFFSETS
	.align		4
        /*0024*/ 	.byte	0x04, 0x1c
        /*0026*/ 	.short	(.L_184 - .L_183)


	//   ....[0]....
.L_183:
        /*0028*/ 	.word	0x00000010


	//----- nvinfo : EIATTR_MAX_THREADS
	.align		4
.L_184:
        /*002c*/ 	.byte	0x04, 0x05
        /*002e*/ 	.short	(.L_186 - .L_185)
.L_185:
        /*0030*/ 	.word	0x00000080
        /*0034*/ 	.word	0x00000001
        /*0038*/ 	.word	0x00000001


	//----- nvinfo : EIATTR_CBANK_PARAM_SIZE
	.align		4
.L_186:
        /*003c*/ 	.byte	0x03, 0x19
        /*003e*/ 	.short	0x0418


	//----- nvinfo : EIATTR_PARAM_CBANK
	.align		4
        /*0040*/ 	.byte	0x04, 0x0a
        /*0042*/ 	.short	(.L_188 - .L_187)
	.align		4
.L_187:
        /*0044*/ 	.word	index@(.nv.constant0._ZN7cutlass13device_kernelIN5flash19enable_sm80_to_sm89INS1_16FlashAttnFwdSm80INS1_25CollectiveMainloopFwdSm80ILi4ELi1ELb0EN4cute5tupleIJNS5_1CILi128EEENS7_ILi96EEENS7_ILi64EEEEEELi64ENS_6half_tEfNS_4arch4Sm80ELb0ELb1ELb1ELb1ELb0ELb1ELb1ELb0EEENS1_21CollectiveEpilogueFwdINS6_IJS8_SA_S9_EEENS6_IJNS7_ILi1EEESI_SI_EEESC_SE_Li128ELb1ELb1ELb0ELb0EEENS1_19SingleTileSchedulerILb1ELb0ELb1ELi128EEEEEEEEEvNT_6ParamsE)
        /*0048*/ 	.short	0x0210
        /*004a*/ 	.short	0x0418


	//----- nvinfo : EIATTR_SW_WAR
	.align		4
.L_188:
        /*004c*/ 	.byte	0x04, 0x36
        /*004e*/ 	.short	(.L_190 - .L_189)
.L_189:
        /*0050*/ 	.word	0x00000008
.L_190:


//--------------------- .nv.info._ZN7cutlass13device_kernelIN5flash19enable_sm80_to_sm89INS1_16FlashAttnFwdSm80INS1_25CollectiveMainloopFwdSm80ILi4ELi1ELb0EN4cute5tupleIJNS5_1CILi128EEENS7_ILi112EEENS7_ILi64EEEEEELi64ENS_6half_tEfNS_4arch4Sm80ELb1ELb0ELb1ELb0ELb0ELb0ELb1ELb0EEENS1_21CollectiveEpilogueFwdINS6_IJS8_SA_S9_EEENS6_IJNS7_ILi1EEESI_SI_EEESC_SE_Li128ELb0ELb1ELb0ELb0EEENS1_30DynamicPersistentTileSchedulerILi128ELi128ELb0ELb1ELb0EEEEEEEEEvNT_6ParamsE --------------------------
	.section	.nv.info._ZN7cutlass13device_kernelIN5flash19enable_sm80_to_sm89INS1_16FlashAttnFwdSm80INS1_25CollectiveMainloopFwdSm80ILi4ELi1ELb0EN4cute5tupleIJNS5_1CILi128EEENS7_ILi112EEENS7_ILi64EEEEEELi64ENS_6half_tEfNS_4arch4Sm80ELb1ELb0ELb1ELb0ELb0ELb0ELb1ELb0EEENS1_21CollectiveEpilogueFwdINS6_IJS8_SA_S9_EEENS6_IJNS7_ILi1EEESI_SI_EEESC_SE_Li128ELb0ELb1ELb0ELb0EEENS1_30DynamicPersistentTileSchedulerILi128ELi128ELb0ELb1ELb0EEEEEEEEEvNT_6ParamsE,"",@"SHT_CUDA_INFO"
	.sectionflags	@""
	.align	4


	//----- nvinfo : EIATTR_CUDA_API_VERSION
	.align		4
        /*0000*/ 	.byte	0x04, 0x37
        /*0002*/ 	.short	(.L_192 - .L_191)
.L_191:
        /*0004*/ 	.word	0x00000082


	//----- nvinfo : EIATTR_KPARAM_INFO
	.align		4
.L_192:
        /*0008*/ 	.byte	0x04, 0x17
        /*000a*/ 	.short	(.L_194 - .L_193)
.L_193:
        /*000c*/ 	.word	0x00000000
        /*0010*/ 	.short	0x0000
        /*0012*/ 	.short	0x0000
        /*0014*/ 	.byte	0x00, 0xf0, 0xa1, 0x10


	//----- nvinfo : EIATTR_SPARSE_MMA_MASK
	.align		4
.L_194:
        /*0018*/ 	.byte	0x03, 0x50
        /*001a*/ 	.short	0x0000


	//----- nvinfo : EIATTR_MAXREG_COUNT
	.align		4
        /*001c*/ 	.byte	0x03, 0x1b
        /*001e*/ 	.short	0x00ff


	//----- nvinfo : EIATTR_MERCURY_ISA_VERSION
	.align		4
        /*0020*/ 	.byte	0x03, 0x5f
        /*0022*/ 	.short	0x0101


	//----- nvinfo : EIATTR_EXIT_INSTR_OFFSETS
	.align		4
        /*0024*/ 	.byte	0x04, 0x1c
        /*0026*/ 	.short	(.L_196 - .L_195)


	//   ....[0]....
.L_195:
        /*0028*/ 	.word	0x00000010


	//----- nvinfo : EIATTR_MAX_THREADS
	.align		4
.L_196:
        /*002c*/ 	.byte	0x04, 0x05
        /*002e*/ 	.short	(.L_198 - .L_197)
.L_197:
        /*0030*/ 	.word	0x00000080
        /*0034*/ 	.word	0x00000001
        /*0038*/ 	.word	0x00000001


	//----- nvinfo : EIATTR_CBANK_PARAM_SIZE
	.align		4
.L_198:
        /*003c*/ 	.byte	0x03, 0x19
        /*003e*/ 	.short	0x0428


	//----- nvinfo : EIATTR_PARAM_CBANK
	.align		4
        /*0040*/ 	.byte	0x04, 0x0a
        /*0042*/ 	.short	(.L_200 - .L_199)
	.align		4
.L_199:
        /*0044*/ 	.word	index@(.nv.constant0._ZN7cutlass13device_kernelIN5flash19enable_sm80_to_sm89INS1_16FlashAttnFwdSm80INS1_25CollectiveMainloopFwdSm80ILi4ELi1ELb0EN4cute5tupleIJNS5_1CILi128EEENS7_ILi112EEENS7_ILi64EEEEEELi64ENS_6half_tEfNS_4arch4Sm80ELb1ELb0ELb1ELb0ELb0ELb0ELb1ELb0EEENS1_21CollectiveEpilogueFwdINS6_IJS8_SA_S9_EEENS6_IJNS7_ILi1EEESI_SI_EEESC_SE_Li128ELb0ELb1ELb0ELb0EEENS1_30DynamicPersistentTileSchedulerILi128ELi128ELb0ELb1ELb0EEEEEEEEEvNT_6ParamsE)
        /*0048*/ 	.short	0x0210
        /*004a*/ 	.short	0x0428


	//----- nvinfo : EIATTR_SW_WAR
	.align		4
.L_200:
        /*004c*/ 	.byte	0x04, 0x36
        /*004e*/ 	.short	(.L_202 - .L_201)
.L_201:
        /*0050*/ 	.word	0x00000008
.L_202:


//--------------------- .nv.info._ZN7cutlass13device_kernelIN5flash19enable_sm80_to_sm89INS1_16FlashAttnFwdSm80INS1_25CollectiveMainloopFwdSm80ILi4ELi1ELb0EN4cute5tupleIJNS5_1CILi128EEENS7_ILi112EEENS7_ILi64EEEEEELi64ENS_6half_tEfNS_4arch4Sm80ELb1ELb0ELb1ELb1ELb0ELb0ELb1ELb0EEENS1_21CollectiveEpilogueFwdINS6_IJS8_SA_S9_EEENS6_IJNS7_ILi1EEESI_SI_EEESC_SE_Li128ELb1ELb1ELb0ELb0EEENS1_19SingleTileSchedulerILb1ELb0ELb1ELi128EEEEEEEEEvNT_6ParamsE --------------------------
	.section	.nv.info._ZN7cutlass13device_kernelIN5flash19enable_sm80_to_sm89INS1_16FlashAttnFwdSm80INS1_25CollectiveMainloopFwdSm80ILi4ELi1ELb0EN4cute5tupleIJNS5_1CILi128EEENS7_ILi112EEENS7_ILi64EEEEEELi64ENS_6half_tEfNS_4arch4Sm80ELb1ELb0ELb1ELb1ELb0ELb0ELb1ELb0EEENS1_21CollectiveEpilogueFwdINS6_IJS8_SA_S9_EEENS6_IJNS7_ILi1EEESI_SI_EEESC_SE_Li128ELb1ELb1ELb0ELb0EEENS1_19SingleTileSchedulerILb1ELb0ELb1ELi128EEEEEEEEEvNT_6ParamsE,"",@"SHT_CUDA_INFO"
	.sectionflags	@""
	.align	4


	//----- nvinfo : EIATTR_CUDA_API_VERSION
	.align		4
        /*0000*/ 	.byte	0x04, 0x37
        /*0002*/ 	.short	(.L_204 - .L_203)
.L_203:
        /*0004*/ 	.word	0x00000082


	//----- nvinfo : EIATTR_KPARAM_INFO
	.align		4
.L_204:
        /*0008*/ 	.byte	0x04, 0x17
        /*000a*/ 	.short	(.L_206 - .L_205)
.L_205:
        /*000c*/ 	.word	0x00000000
        /*0010*/ 	.short	0x0000
        /*0012*/ 	.short	0x0000
        /*0014*/ 	.byte	0x00, 0xf0, 0x61, 0x10


	//----- nvinfo : EIATTR_SPARSE_MMA_MASK
	.align		4
.L_206:
        /*0018*/ 	.byte	0x03, 0x50
        /*001a*/ 	.short	0x0000


	//----- nvinfo : EIATTR_MAXREG_COUNT
	.align		4
        /*001c*/ 	.byte	0x03, 0x1b
        /*001e*/ 	.short	0x00ff


	//----- nvinfo : EIATTR_MERCURY_ISA_VERSION
	.align		4
        /*0020*/ 	.byte	0x03, 0x5f
        /*0022*/ 	.short	0x0101


	//----- nvinfo : EIATTR_EXIT_INSTR_OFFSETS
	.align		4
        /*0024*/ 	.byte	0x04, 0x1c
        /*0026*/ 	.short	(.L_208 - .L_207)


	//   ....[0]....
.L_207:
        /*0028*/ 	.word	0x00000010


	//----- nvinfo : EIATTR_MAX_THREADS
	.align		4
.L_208:
        /*002c*/ 	.byte	0x04, 0x05
        /*002e*/ 	.short	(.L_210 - .L_209)
.L_209:
        /*0030*/ 	.word	0x00000080
        /*0034*/ 	.word	0x00000001
        /*0038*/ 	.word	0x00000001


	//----- nvinfo : EIATTR_CBANK_PARAM_SIZE
	.align		4
.L_210:
        /*003c*/ 	.byte	0x03, 0x19
        /*003e*/ 	.short	0x0418


	//----- nvinfo : EIATTR_PARAM_CBANK
	.align		4
        /*0040*/ 	.byte	0x04, 0x0a
        /*0042*/ 	.short	(.L_212 - .L_211)
	.align		4
.L_211:
        /*0044*/ 	.word	index@(.nv.constant0._ZN7cutlass13device_kernelIN5flash19enable_sm80_to_sm89INS1_16FlashAttnFwdSm80INS1_25CollectiveMainloopFwdSm80ILi4ELi1ELb0EN4cute5tupleIJNS5_1CILi128EEENS7_ILi112EEENS7_ILi64EEEEEELi64ENS_6half_tEfNS_4arch4Sm80ELb1ELb0ELb1ELb1ELb0ELb0ELb1ELb0EEENS1_21CollectiveEpilogueFwdINS6_IJS8_SA_S9_EEENS6_IJNS7_ILi1EEESI_SI_EEESC_SE_Li128ELb1ELb1ELb0ELb0EEENS1_19SingleTileSchedulerILb1ELb0ELb1ELi128EEEEEEEEEvNT_6ParamsE)
        /*0048*/ 	.short	0x0210
        /*004a*/ 	.short	0x0418


	//----- nvinfo : EIATTR_SW_WAR
	.align		4
.L_212:
        /*004c*/ 	.byte	0x04, 0x36
        /*004e*/ 	.short	(.L_214 - .L_213)
.L_213:
        /*0050*/ 	.word	0x00000008
.L_214:


//--------------------- .nv.info._ZN7cutlass13device_kernelIN5flash19enable_sm80_to_sm89INS1_16FlashAttnFwdSm80INS1_25CollectiveMainloopFwdSm80ILi4ELi1ELb0EN4cute5tupleIJNS5_1CILi128EEENS7_ILi112EEENS7_ILi64EEEEEELi64ENS_6half_tEfNS_4arch4Sm80ELb1ELb0ELb1ELb1ELb0ELb1ELb1ELb0EEENS1_21CollectiveEpilogueFwdINS6_IJS8_SA_S9_EEENS6_IJNS7_ILi1EEESI_SI_EEESC_SE_Li128ELb1ELb1ELb0ELb0EEENS1_19SingleTileSchedulerILb1ELb0ELb1ELi128EEEEEEEEEvNT_6ParamsE --------------------------
	.section	.nv.info._ZN7cutlass13device_kernelIN5flash19enable_sm80_to_sm89INS1_16FlashAttnFwdSm80INS1_25CollectiveMainloopFwdSm80ILi4ELi1ELb0EN4cute5tupleIJNS5_1CILi128EEENS7_ILi112EEENS7_ILi64EEEEEELi64ENS_6half_tEfNS_4arch4Sm80ELb1ELb0ELb1ELb1ELb0ELb1ELb1ELb0EEENS1_21CollectiveEpilogueFwdINS6_IJS8_SA_S9_EEENS6_IJNS7_ILi1EEESI_SI_EEESC_SE_Li128ELb1ELb1ELb0ELb0EEENS1_19SingleTileSchedulerILb1ELb0ELb1ELi128EEEEEEEEEvNT_6ParamsE,"",@"SHT_CUDA_INFO"
	.sectionflags	@""
	.align	4


	//----- nvinfo : EIATTR_CUDA_API_VERSION
	.align		4
        /*0000*/ 	.byte	0x04, 0x37
        /*0002*/ 	.short	(.L_216 - .L_215)
.L_215:
        /*0004*/ 	.word	0x00000082


	//----- nvinfo : EIATTR_KPARAM_INFO
	.align		4
.L_216:
        /*0008*/ 	.byte	0x04, 0x17
        /*000a*/ 	.short	(.L_218 - .L_217)
.L_217:
        /*000c*/ 	.word	0x00000000
        /*0010*/ 	.short	0x0000
        /*0012*/ 	.short	0x0000
        /*0014*/ 	.byte	0x00, 0xf0, 0x61, 0x10


	//----- nvinfo : EIATTR_SPARSE_MMA_MASK
	.align		4
.L_218:
        /*0018*/ 	.byte	0x03, 0x50
        /*001a*/ 	.short	0x0000


	//----- nvinfo : EIATTR_MAXREG_COUNT
	.align		4
        /*001c*/ 	.byte	0x03, 0x1b
        /*001e*/ 	.short	0x00ff


	//----- nvinfo : EIATTR_MERCURY_ISA_VERSION
	.align		4
        /*0020*/ 	.byte	0x03, 0x5f
        /*0022*/ 	.short	0x0101


	//----- nvinfo : EIATTR_EXIT_INSTR_OFFSETS
	.align		4
        /*0024*/ 	.byte	0x04, 0x1c
        /*0026*/ 	.short	(.L_220 - .L_219)


	//   ....[0]....
.L_219:
        /*0028*/ 	.word	0x00000010


	//----- nvinfo : EIATTR_MAX_THREADS
	.align		4
.L_220:
        /*002c*/ 	.byte	0x04, 0x05
        /*002e*/ 	.short	(.L_222 - .L_221)
.L_221:
        /*0030*/ 	.word	0x00000080
        /*0034*/ 	.word	0x00000001
        /*0038*/ 	.word	0x00000001


	//----- nvinfo : EIATTR_CBANK_PARAM_SIZE
	.align		4
.L_222:
        /*003c*/ 	.byte	0x03, 0x19
        /*003e*/ 	.short	0x0418


	//----- nvinfo : EIATTR_PARAM_CBANK
	.align		4
        /*0040*/ 	.byte	0x04, 0x0a
        /*0042*/ 	.short	(.L_224 - .L_223)
	.align		4
.L_223:
        /*0044*/ 	.word	index@(.nv.constant0._ZN7cutlass13device_kernelIN5flash19enable_sm80_to_sm89INS1_16FlashAttnFwdSm80INS1_25CollectiveMainloopFwdSm80ILi4ELi1ELb0EN4cute5tupleIJNS5_1CILi128EEENS7_ILi112EEENS7_ILi64EEEEEELi64ENS_6half_tEfNS_4arch4Sm80ELb1ELb0ELb1ELb1ELb0ELb1ELb1ELb0EEENS1_21CollectiveEpilogueFwdINS6_IJS8_SA_S9_EEENS6_IJNS7_ILi1EEESI_SI_EEESC_SE_Li128ELb1ELb1ELb0ELb0EEENS1_19SingleTileSchedulerILb1ELb0ELb1ELi128EEEEEEEEEvNT_6ParamsE)
        /*0048*/ 	.short	0x0210
        /*004a*/ 	.short	0x0418


	//----- nvinfo : EIATTR_SW_WAR
	.align		4
.L_224:
        /*004c*/ 	.byte	0x04, 0x36
        /*004e*/ 	.short	(.L_226 - .L_225)
.L_225:
        /*0050*/ 	.word	0x00000008
.L_226:


//--------------------- .nv.info._ZN7cutlass13device_kernelIN5flash19enable_sm80_to_sm89INS1_16FlashAttnFwdSm80INS1_25CollectiveMainloopFwdSm80ILi4ELi1ELb0EN4cute5tupleIJNS5_1CILi128EEENS7_ILi112EEENS7_ILi64EEEEEELi64ENS_6half_tEfNS_4arch4Sm80ELb0ELb0ELb0ELb0ELb0ELb0ELb1ELb0EEENS1_21CollectiveEpilogueFwdINS6_IJS8_SA_S9_EEENS6_IJNS7_ILi1EEESI_SI_EEESC_SE_Li128ELb0ELb1ELb0ELb0EEENS1_19SingleTileSchedulerILb0ELb0ELb1ELi128EEEEEEEEEvNT_6ParamsE --------------------------
	.section	.nv.info._ZN7cutlass13device_kernelIN5flash19enable_sm80_to_sm89INS1_16FlashAttnFwdSm80INS1_25CollectiveMainloopFwdSm80ILi4ELi1ELb0EN4cute5tupleIJNS5_1CILi128EEENS7_ILi112EEENS7_ILi64EEEEEELi64ENS_6half_tEfNS_4arch4Sm80ELb0ELb0ELb0ELb0ELb0ELb0ELb1ELb0EEENS1_21CollectiveEpilogueFwdINS6_IJS8_SA_S9_EEENS6_IJNS7_ILi1EEESI_SI_EEESC_SE_Li128ELb0ELb1ELb0ELb0EEENS1_19SingleTileSchedulerILb0ELb0ELb1ELi128EEEEEEEEEvNT_6ParamsE,"",@"SHT_CUDA_INFO"
	.sectionflags	@""
	.align	4


	//----- nvinfo : EIATTR_CUDA_API_VERSION
	.align		4
        /*0000*/ 	.byte	0x04, 0x37
        /*0002*/ 	.short	(.L_228 - .L_227)
.L_227:
        /*0004*/ 	.word	0x00000082


	//----- nvinfo : EIATTR_KPARAM_INFO
	.align		4
.L_228:
        /*0008*/ 	.byte	0x04, 0x17
        /*000a*/ 	.short	(.L_230 - .L_229)
.L_229:
        /*000c*/ 	.word	0x00000000
        /*0010*/ 	.short	0x0000
        /*0012*/ 	.short	0x0000
        /*0014*/ 	.byte	0x00, 0xf0, 0x61, 0x10


	//----- nvinfo : EIATTR_SPARSE_MMA_MASK
	.align		4
.L_230:
        /*0018*/ 	.byte	0x03, 0x50
        /*001a*/ 	.short	0x0000


	//----- nvinfo : EIATTR_MAXREG_COUNT
	.align		4
        /*001c*/ 	.byte	0x03, 0x1b
        /*001e*/ 	.short	0x00ff


	//----- nvinfo : EIATTR_MERCURY_ISA_VERSION
	.align		4
        /*0020*/ 	.byte	0x03, 0x5f
        /*0022*/ 	.short	0x0101


	//----- nvinfo : EIATTR_EXIT_INSTR_OFFSETS
	.align		4
        /*0024*/ 	.byte	0x04, 0x1c
        /*0026*/ 	.short	(.L_232 - .L_231)


	//   ....[0]....
.L_231:
        /*0028*/ 	.word	0x00000010


	//----- nvinfo : EIATTR_MAX_THREADS
	.align		4
.L_232:
        /*002c*/ 	.byte	0x04, 0x05
        /*002e*/ 	.short	(.L_234 - .L_233)
.L_233:
        /*0030*/ 	.word	0x00000080
        /*0034*/ 	.word	0x00000001
        /*0038*/ 	.word	0x00000001


	//----- nvinfo : EIATTR_CBANK_PARAM_SIZE
	.align		4
.L_234:
        /*003c*/ 	.byte	0x03, 0x19
        /*003e*/ 	.short	0x0418


	//----- nvinfo : EIATTR_PARAM_CBANK
	.align		4
        /*0040*/ 	.byte	0x04, 0x0a
        /*0042*/ 	.short	(.L_236 - .L_235)
	.align		4
.L_235:
        /*0044*/ 	.word	index@(.nv.constant0._ZN7cutlass13device_kernelIN5flash19enable_sm80_to_sm89INS1_16FlashAttnFwdSm80INS1_25CollectiveMainloopFwdSm80ILi4ELi1ELb0EN4cute5tupleIJNS5_1CILi128EEENS7_ILi112EEENS7_ILi64EEEEEELi64ENS_6half_tEfNS_4arch4Sm80ELb0ELb0ELb0ELb0ELb0ELb0ELb1ELb0EEENS1_21CollectiveEpilogueFwdINS6_IJS8_SA_S9_EEENS6_IJNS7_ILi1EEESI_SI_EEESC_SE_Li128ELb0ELb1ELb0ELb0EEENS1_19SingleTileSchedulerILb0ELb0ELb1ELi128EEEEEEEEEvNT_6ParamsE)
        /*0048*/ 	.short	0x0210
        /*004a*/ 	.short	0x0418


	//----- nvinfo : EIATTR_SW_WAR
	.align		4
.L_236:
        /*004c*/ 	.byte	0x04, 0x36
        /*004e*/ 	.short	(.L_238 - .L_237)
.L_237:
        /*0050*/ 	.word	0x00000008
.L_238:


//--------------------- .nv.info._ZN7cutlass13device_kernelIN5flash19enable_sm80_to_sm89INS1_16FlashAttnFwdSm80INS1_25CollectiveMainloopFwdSm80ILi4ELi1ELb0EN4cute5tupleIJNS5_1CILi128EEENS7_ILi112EEENS7_ILi64EEEEEELi64ENS_6half_tEfNS_4arch4Sm80ELb0ELb0ELb0ELb1ELb0ELb0ELb1ELb0EEENS1_21CollectiveEpilogueFwdINS6_IJS8_SA_S9_EEENS6_IJNS7_ILi1EEESI_SI_EEESC_SE_Li128ELb1ELb1ELb0ELb0EEENS1_19SingleTileSchedulerILb1ELb0ELb1ELi128EEEEEEEEEvNT_6ParamsE --------------------------
	.section	.nv.info._ZN7cutlass13device_kernelIN5flash19enable_sm80_to_sm89INS1_16FlashAttnFwdSm80INS1_25CollectiveMainloopFwdSm80ILi4ELi1ELb0EN4cute5tupleIJNS5_1CILi128EEENS7_ILi112EEENS7_ILi64EEEEEELi64ENS_6half_tEfNS_4arch4Sm80ELb0ELb0ELb0ELb1ELb0ELb0ELb1ELb0EEENS1_21CollectiveEpilogueFwdINS6_IJS8_SA_S9_EEENS6_IJNS7_ILi1EEESI_SI_EEESC_SE_Li128ELb1ELb1ELb0ELb0EEENS1_19SingleTileSchedulerILb1ELb0ELb1ELi128EEEEEEEEEvNT_6ParamsE,"",@"SHT_CUDA_INFO"
	.sectionflags	@""
	.align	4


	//----- nvinfo : EIATTR_CUDA_API_VERSION
	.align		4
        /*0000*/ 	.byte	0x04, 0x37
        /*0002*/ 	.short	(.L_240 - .L_239)
.L_239:
        /*0004*/ 	.word	0x00000082


	//----- nvinfo : EIATTR_KPARAM_INFO
	.align		4
.L_240:
        /*0008*/ 	.byte	0x04, 0x17
        /*000a*/ 	.short	(.L_242 - .L_241)
.L_241:
        /*000c*/ 	.word	0x00000000
        /*0010*/ 	.short	0x0000
        /*0012*/ 	.short	0x0000
        /*0014*/ 	.byte	0x00, 0xf0, 0x61, 0x10


	//----- nvinfo : EIATTR_SPARSE_MMA_MASK
	.align		4
.L_242:
        /*0018*/ 	.byte	0x03, 0x50
        /*001a*/ 	.short	0x0000


	//----- nvinfo : EIATTR_MAXREG_COUNT
	.align		4
        /*001c*/ 	.byte	0x03, 0x1b
        /*001e*/ 	.short	0x00ff


	//----- nvinfo : EIATTR_MERCURY_ISA_VERSION
	.align		4
        /*0020*/ 	.byte	0x03, 0x5f
        /*0022*/ 	.short	0x0101


	//----- nvinfo : EIATTR_EXIT_INSTR_OFFSETS
	.align		4
        /*0024*/ 	.byte	0x04, 0x1c
        /*0026*/ 	.short	(.L_244 - .L_243)


	//   ....[0]....
.L_243:
        /*0028*/ 	.word	0x00000010


	//----- nvinfo : EIATTR_MAX_THREADS
	.align		4
.L_244:
        /*002c*/ 	.byte	0x04, 0x05
        /*002e*/ 	.short	(.L_246 - .L_245)
.L_245:
        /*0030*/ 	.word	0x00000080
        /*0034*/ 	.word	0x00000001
        /*0038*/ 	.word	0x00000001


	//----- nvinfo : EIATTR_CBANK_PARAM_SIZE
	.align		4
.L_246:
        /*003c*/ 	.byte	0x03, 0x19
        /*003e*/ 	.short	0x0418


	//----- nvinfo : EIATTR_PARAM_CBANK
	.align		4
        /*0040*/ 	.byte	0x04, 0x0a
        /*0042*/ 	.short	(.L_248 - .L_247)
	.align		4
.L_247:
        /*0044*/ 	.word	index@(.nv.constant0._ZN7cutlass13device_kernelIN5flash19enable_sm80_to_sm89INS1_16FlashAttnFwdSm80INS1_25CollectiveMainloopFwdSm80ILi4ELi1ELb0EN4cute5tupleIJNS5_1CILi128EEENS7_ILi112EEENS7_ILi64EEEEEELi64ENS_6half_tEfNS_4arch4Sm80ELb0ELb0ELb0ELb1ELb0ELb0ELb1ELb0EEENS1_21CollectiveEpilogueFwdINS6_IJS8_SA_S9_EEENS6_IJNS7_ILi1EEESI_SI_EEESC_SE_Li128ELb1ELb1ELb0ELb0EEENS1_19SingleTileSchedulerILb1ELb0ELb1ELi128EEEEEEEEEvNT_6ParamsE)
        /*0048*/ 	.short	0x0210
        /*004a*/ 	.short	0x0418


	//----- nvinfo : EIATTR_SW_WAR
	.align		4
.L_248:
        /*004c*/ 	.byte	0x04, 0x36
        /*004e*/ 	.short	(.L_250 - .L_249)
.L_249:
        /*0050*/ 	.word	0x00000008
.L_250:


//--------------------- .nv.info._ZN7cutlass13device_kernelIN5flash19enable_sm80_to_sm89INS1_16FlashAttnFwdSm80INS1_25CollectiveMainloopFwdSm80ILi4ELi1ELb0EN4cute5tupleIJNS5_1CILi128EEENS7_ILi112EEENS7_ILi64EEEEEELi64ENS_6half_tEfNS_4arch4Sm80ELb0ELb0ELb0ELb1ELb0ELb1ELb1ELb0EEENS1_21CollectiveEpilogueFwdINS6_IJS8_SA_S9_EEENS6_IJNS7_ILi1EEESI_SI_EEESC_SE_Li128ELb1ELb1ELb0ELb0EEENS1_19SingleTileSchedulerILb1ELb0ELb1ELi128EEEEEEEEEvNT_6ParamsE --------------------------
	.section	.nv.info._ZN7cutlass13device_kernelIN5flash19enable_sm80_to_sm89INS1_16FlashAttnFwdSm80INS1_25CollectiveMainloopFwdSm80ILi4ELi1ELb0EN4cute5tupleIJNS5_1CILi128EEENS7_ILi112EEENS7_ILi64EEEEEELi64ENS_6half_tEfNS_4arch4Sm80ELb0ELb0ELb0ELb1ELb0ELb1ELb1ELb0EEENS1_21CollectiveEpilogueFwdINS6_IJS8_SA_S9_EEENS6_IJNS7_ILi1EEESI_SI_EEESC_SE_Li128ELb1ELb1ELb0ELb0EEENS1_19SingleTileSchedulerILb1ELb0ELb1ELi128EEEEEEEEEvNT_6ParamsE,"",@"SHT_CUDA_INFO"
	.sectionflags	@""
	.align	4


	//----- nvinfo : EIATTR_CUDA_API_VERSION
	.align		4
        /*0000*/ 	.byte	0x04, 0x37
        /*0002*/ 	.short	(.L_252 - .L_251)
.L_251:
        /*0004*/ 	.word	0x00000082


	//----- nvinfo : EIATTR_KPARAM_INFO
	.align		4
.L_252:
        /*0008*/ 	.byte	0x04, 0x17
        /*000a*/ 	.short	(.L_254 - .L_253)
.L_253:
        /*000c*/ 	.word	0x00000000
        /*0010*/ 	.short	0x0000
        /*0012*/ 	.short	0x0000
        /*0014*/ 	.byte	0x00, 0xf0, 0x61, 0x10


	//----- nvinfo : EIATTR_SPARSE_MMA_MASK
	.align		4
.L_254:
        /*0018*/ 	.byte	0x03, 0x50
        /*001a*/ 	.short	0x0000


	//----- nvinfo : EIATTR_MAXREG_COUNT
	.align		4
        /*001c*/ 	.byte	0x03, 0x1b
        /*001e*/ 	.short	0x00ff


	//----- nvinfo : EIATTR_MERCURY_ISA_VERSION
	.align		4
        /*0020*/ 	.byte	0x03, 0x5f
        /*0022*/ 	.short	0x0101


	//----- nvinfo : EIATTR_EXIT_INSTR_OFFSETS
	.align		4
        /*0024*/ 	.byte	0x04, 0x1c
        /*0026*/ 	.short	(.L_256 - .L_255)


	//   ....[0]....
.L_255:
        /*0028*/ 	.word	0x00000010


	//----- nvinfo : EIATTR_MAX_THREADS
	.align		4
.L_256:
        /*002c*/ 	.byte	0x04, 0x05
        /*002e*/ 	.short	(.L_258 - .L_257)
.L_257:
        /*0030*/ 	.word	0x00000080
        /*0034*/ 	.word	0x00000001
        /*0038*/ 	.word	0x00000001


	//----- nvinfo : EIATTR_CBANK_PARAM_SIZE
	.align		4
.L_258:
        /*003c*/ 	.byte	0x03, 0x19
        /*003e*/ 	.short	0x0418


	//----- nvinfo : EIATTR_PARAM_CBANK
	.align		4
        /*0040*/ 	.byte	0x04, 0x0a
        /*0042*/ 	.short	(.L_260 - .L_259)
	.align		4
.L_259:
        /*0044*/ 	.word	index@(.nv.constant0._ZN7cutlass13device_kernelIN5flash19enable_sm80_to_sm89INS1_16FlashAttnFwdSm80INS1_25CollectiveMainloopFwdSm80ILi4ELi1ELb0EN4cute5tupleIJNS5_1CILi128EEENS7_ILi112EEENS7_ILi64EEEEEELi64ENS_6half_tEfNS_4arch4Sm80ELb0ELb0ELb0ELb1ELb0ELb1ELb1ELb0EEENS1_21CollectiveEpilogueFwdINS6_IJS8_SA_S9_EEENS6_IJNS7_ILi1EEESI_SI_EEESC_SE_Li128ELb1ELb1ELb0ELb0EEENS1_19SingleTileSchedulerILb1ELb0ELb1ELi128EEEEEEEEEvNT_6ParamsE)
        /*0048*/ 	.short	0x0210
        /*004a*/ 	.short	0x0418


	//----- nvinfo : EIATTR_SW_WAR
	.align		4
.L_260:
        /*004c*/ 	.byte	0x04, 0x36
        /*004e*/ 	.short	(.L_262 - .L_261)
.L_261:
        /*0050*/ 	.word	0x00000008
.L_262:


//--------------------- .nv.info._ZN7cutlass13device_kernelIN5flash19enable_sm80_to_sm89INS1_16FlashAttnFwdSm80INS1_25CollectiveMainloopFwdSm80ILi4ELi1ELb0EN4cute5tupleIJNS5_1CILi128EEENS7_ILi96EEENS7_ILi64EEEEEELi64ENS_6half_tEfNS_4arch4Sm80ELb0ELb1ELb0ELb0ELb0ELb0ELb1ELb0EEENS1_21CollectiveEpilogueFwdINS6_IJS8_SA_S9_EEENS6_IJNS7_ILi1EEESI_SI_EEESC_SE_Li128ELb0ELb1ELb0ELb0EEENS1_19SingleTileSchedulerILb0ELb0ELb1ELi128EEEEEEEEEvNT_6ParamsE --------------------------
	.section	.nv.info._ZN7cutlass13device_kernelIN5flash19enable_sm80_to_sm89INS1_16FlashAttnFwdSm80INS1_25CollectiveMainloopFwdSm80ILi4ELi1ELb0EN4cute5tupleIJNS5_1CILi128EEENS7_ILi96EEENS7_ILi64EEEEEELi64ENS_6half_tEfNS_4arch4Sm80ELb0ELb1ELb0ELb0ELb0ELb0ELb1ELb0EEENS1_21CollectiveEpilogueFwdINS6_IJS8_SA_S9_EEENS6_IJNS7_ILi1EEESI_SI_EEESC_SE_Li128ELb0ELb1ELb0ELb0EEENS1_19SingleTileSchedulerILb0ELb0ELb1ELi128EEEEEEEEEvNT_6ParamsE,"",@"SHT_CUDA_INFO"
	.sectionflags	@""
	.align	4


	//----- nvinfo : EIATTR_CUDA_API_VERSION
	.align		4
        /*0000*/ 	.byte	0x04, 0x37
        /*0002*/ 	.short	(.L_264 - .L_263)
.L_263:
        /*0004*/ 	.word	0x00000082


	//----- nvinfo : EIATTR_KPARAM_INFO
	.align		4
.L_264:
        /*0008*/ 	.byte	0x04, 0x17
        /*000a*/ 	.short	(.L_266 - .L_265)
.L_265:
        /*000c*/ 	.word	0x00000000
        /*0010*/ 	.short	0x0000
        /*0012*/ 	.short	0x0000
        /*0014*/ 	.byte	0x00, 0xf0, 0x61, 0x10


	//----- nvinfo : EIATTR_SPARSE_MMA_MASK
	.align		4
.L_266:
        /*0018*/ 	.byte	0x03, 0x50
        /*001a*/ 	.short	0x0000


	//----- nvinfo : EIATTR_MAXREG_COUNT
	.align		4
        /*001c*/ 	.byte	0x03, 0x1b
        /*001e*/ 	.short	0x00ff


	//----- nvinfo : EIATTR_MERCURY_ISA_VERSION
	.align		4
        /*0020*/ 	.byte	0x03, 0x5f
        /*0022*/ 	.short	0x0101


	//----- nvinfo : EIATTR_EXIT_INSTR_OFFSETS
	.align		4
        /*0024*/ 	.byte	0x04, 0x1c
        /*0026*/ 	.short	(.L_268 - .L_267)


	//   ....[0]....
.L_267:
        /*0028*/ 	.word	0x00000010


	//----- nvinfo : EIATTR_MAX_THREADS
	.align		4
.L_268:
        /*002c*/ 	.byte	0x04, 0x05
        /*002e*/ 	.short	(.L_270 - .L_269)
.L_269:
        /*0030*/ 	.word	0x00000080
        /*0034*/ 	.word	0x00000001
        /*0038*/ 	.word	0x00000001


	//----- nvinfo : EIATTR_CBANK_PARAM_SIZE
	.align		4
.L_270:
        /*003c*/ 	.byte	0x03, 0x19
        /*003e*/ 	.short	0x0418


	//----- nvinfo : EIATTR_PARAM_CBANK
	.align		4
        /*0040*/ 	.byte	0x04, 0x0a
        /*0042*/ 	.short	(.L_272 - .L_271)
	.align		4
.L_271:
        /*0044*/ 	.word	index@(.nv.constant0._ZN7cutlass13device_kernelIN5flash19enable_sm80_to_sm89INS1_16FlashAttnFwdSm80INS1_25CollectiveMainloopFwdSm80ILi4ELi1ELb0EN4cute5tupleIJNS5_1CILi128EEENS7_ILi96EEENS7_ILi64EEEEEELi64ENS_6half_tEfNS_4arch4Sm80ELb0ELb1ELb0ELb0ELb0ELb0ELb1ELb0EEENS1_21CollectiveEpilogueFwdINS6_IJS8_SA_S9_EEENS6_IJNS7_ILi1EEESI_SI_EEESC_SE_Li128ELb0ELb1ELb0ELb0EEENS1_19SingleTileSchedulerILb0ELb0ELb1ELi128EEEEEEEEEvNT_6ParamsE)
        /*0048*/ 	.short	0x0210
        /*004a*/ 	.short	0x0418


	//----- nvinfo : EIATTR_SW_WAR
	.align		4
.L_272:
        /*004c*/ 	.byte	0x04, 0x36
        /*004e*/ 	.short	(.L_274 - .L_273)
.L_273:
        /*0050*/ 	.word	0x00000008
.L_274:


//--------------------- .nv.info._ZN7cutlass13device_kernelIN5flash19enable_sm80_to_sm89INS1_16FlashAttnFwdSm80INS1_25CollectiveMainloopFwdSm80ILi4ELi1ELb0EN4cute5tupleIJNS5_1CILi128EEENS7_ILi96EEENS7_ILi64EEEEEELi64ENS_6half_tEfNS_4arch4Sm80ELb0ELb1ELb0ELb1ELb0ELb0ELb1ELb0EEENS1_21CollectiveEpilogueFwdINS6_IJS8_SA_S9_EEENS6_IJNS7_ILi1EEESI_SI_EEESC_SE_Li128ELb1ELb1ELb0ELb0EEENS1_19SingleTileSchedulerILb1ELb0ELb1ELi128EEEEEEEEEvNT_6ParamsE --------------------------
	.section	.nv.info._ZN7cutlass13device_kernelIN5flash19enable_sm80_to_sm89INS1_16FlashAttnFwdSm80INS1_25CollectiveMainloopFwdSm80ILi4ELi1ELb0EN4cute5tupleIJNS5_1CILi128EEENS7_ILi96EEENS7_ILi64EEEEEELi64ENS_6half_tEfNS_4arch4Sm80ELb0ELb1ELb0ELb1ELb0ELb0ELb1ELb0EEENS1_21CollectiveEpilogueFwdINS6_IJS8_SA_S9_EEENS6_IJNS7_ILi1EEESI_SI_EEESC_SE_Li128ELb1ELb1ELb0ELb0EEENS1_19SingleTileSchedulerILb1ELb0ELb1ELi128EEEEEEEEEvNT_6ParamsE,"",@"SHT_CUDA_INFO"
	.sectionflags	@""
	.align	4


	//----- nvinfo : EIATTR_CUDA_API_VERSION
	.align		4
        /*0000*/ 	.byte	0x04, 0x37
        /*0002*/ 	.short	(.L_276 - .L_275)
.L_275:
        /*0004*/ 	.word	0x00000082


	//----- nvinfo : EIATTR_KPARAM_INFO
	.align		4
.L_276:
        /*0008*/ 	.byte	0x04, 0x17
        /*000a*/ 	.short	(.L_278 - .L_277)
.L_277:
        /*000c*/ 	.word	0x00000000
        /*0010*/ 	.short	0x0000
        /*0012*/ 	.short	0x0000
        /*0014*/ 	.byte	0x00, 0xf0, 0x61, 0x10


	//----- nvinfo : EIATTR_SPARSE_MMA_MASK
	.align		4
.L_278:
        /*0018*/ 	.byte	0x03, 0x50
        /*001a*/ 	.short	0x0000


	//----- nvinfo : EIATTR_MAXREG_COUNT
	.align		4
        /*001c*/ 	.byte	0x03, 0x1b
        /*001e*/ 	.short	0x00ff


	//----- nvinfo : EIATTR_MERCURY_ISA_VERSION
	.align		4
        /*0020*/ 	.byte	0x03, 0x5f
        /*0022*/ 	.short	0x0101


	//----- nvinfo : EIATTR_EXIT_INSTR_OFFSETS
	.align		4
        /*0024*/ 	.byte	0x04, 0x1c
        /*0026*/ 	.short	(.L_280 - .L_279)


	//   ....[0]....
.L_279:
        /*0028*/ 	.word	0x00000010


	//----- nvinfo : EIATTR_MAX_THREADS
	.align		4
.L_280:
        /*002c*/ 	.byte	0x04, 0x05
        /*002e*/ 	.short	(.L_282 - .L_281)
.L_281:
        /*0030*/ 	.word	0x00000080
        /*0034*/ 	.word	0x00000001
        /*0038*/ 	.word	0x00000001


	//----- nvinfo : EIATTR_CBANK_PARAM_SIZE
	.align		4
.L_282:
        /*003c*/ 	.byte	0x03, 0x19
        /*003e*/ 	.short	0x0418


	//----- nvinfo : EIATTR_PARAM_CBANK
	.align		4
        /*0040*/ 	.byte	0x04, 0x0a
        /*0042*/ 	.short	(.L_284 - .L_283)
	.align		4
.L_283:
        /*0044*/ 	.word	index@(.nv.constant0._ZN7cutlass13device_kernelIN5flash19enable_sm80_to_sm89INS1_16FlashAttnFwdSm80INS1_25CollectiveMainloopFwdSm80ILi4ELi1ELb0EN4cute5tupleIJNS5_1CILi128EEENS7_ILi96EEENS7_ILi64EEEEEELi64ENS_6half_tEfNS_4arch4Sm80ELb0ELb1ELb0ELb1ELb0ELb0ELb1ELb0EEENS1_21CollectiveEpilogueFwdINS6_IJS8_SA_S9_EEENS6_IJNS7_ILi1EEESI_SI_EEESC_SE_Li128ELb1ELb1ELb0ELb0EEENS1_19SingleTileSchedulerILb1ELb0ELb1ELi128EEEEEEEEEvNT_6ParamsE)
        /*0048*/ 	.short	0x0210
        /*004a*/ 	.short	0x0418


	//----- nvinfo : EIATTR_SW_WAR
	.align		4
.L_284:
        /*004c*/ 	.byte	0x04, 0x36
        /*004e*/ 	.short	(.L_286 - .L_285)
.L_285:
        /*0050*/ 	.word	0x00000008
.L_286:


//--------------------- .nv.info._ZN7cutlass13device_kernelIN5flash19enable_sm80_to_sm89INS1_16FlashAttnFwdSm80INS1_25CollectiveMainloopFwdSm80ILi4ELi1ELb0EN4cute5tupleIJNS5_1CILi128EEENS7_ILi96EEENS7_ILi64EEEEEELi64ENS_6half_tEfNS_4arch4Sm80ELb0ELb1ELb0ELb1ELb0ELb1ELb1ELb0EEENS1_21CollectiveEpilogueFwdINS6_IJS8_SA_S9_EEENS6_IJNS7_ILi1EEESI_SI_EEESC_SE_Li128ELb1ELb1ELb0ELb0EEENS1_19SingleTileSchedulerILb1ELb0ELb1ELi128EEEEEEEEEvNT_6ParamsE --------------------------
	.section	.nv.info._ZN7cutlass13device_kernelIN5flash19enable_sm80_to_sm89INS1_16FlashAttnFwdSm80INS1_25CollectiveMainloopFwdSm80ILi4ELi1ELb0EN4cute5tupleIJNS5_1CILi128EEENS7_ILi96EEENS7_ILi64EEEEEELi64ENS_6half_tEfNS_4arch4Sm80ELb0ELb1ELb0ELb1ELb0ELb1ELb1ELb0EEENS1_21CollectiveEpilogueFwdINS6_IJS8_SA_S9_EEENS6_IJNS7_ILi1EEESI_SI_EEESC_SE_Li128ELb1ELb1ELb0ELb0EEENS1_19SingleTileSchedulerILb1ELb0ELb1ELi128EEEEEEEEEvNT_6ParamsE,"",@"SHT_CUDA_INFO"
	.sectionflags	@""
	.align	4


	//----- nvinfo : EIATTR_CUDA_API_VERSION
	.align		4
        /*0000*/ 	.byte	0x04, 0x37
        /*0002*/ 	.short	(.L_288 - .L_287)
.L_287:
        /*0004*/ 	.word	0x00000082


	//----- nvinfo : EIATTR_KPARAM_INFO
	.align		4
.L_288:
        /*0008*/ 	.byte	0x04, 0x17
        /*000a*/ 	.short	(.L_290 - .L_289)
.L_289:
        /*000c*/ 	.word	0x00000000
        /*0010*/ 	.short	0x0000
        /*0012*/ 	.short	0x0000
        /*0014*/ 	.byte	0x00, 0xf0, 0x61, 0x10


	//----- nvinfo : EIATTR_SPARSE_MMA_MASK
	.align		4
.L_290:
        /*0018*/ 	.byte	0x03, 0x50
        /*001a*/ 	.short	0x0000


	//----- nvinfo : EIATTR_MAXREG_COUNT
	.align		4
        /*001c*/ 	.byte	0x03, 0x1b
        /*001e*/ 	.short	0x00ff


	//----- nvinfo : EIATTR_MERCURY_ISA_VERSION
	.align		4
        /*0020*/ 	.byte	0x03, 0x5f
        /*0022*/ 	.short	0x0101


	//----- nvinfo : EIATTR_EXIT_INSTR_OFFSETS
	.align		4
        /*0024*/ 	.byte	0x04, 0x1c
        /*0026*/ 	.short	(.L_292 - .L_291)


	//   ....[0]....
.L_291:
        /*0028*/ 	.word	0x00000010


	//----- nvinfo : EIATTR_MAX_THREADS
	.align		4
.L_292:
        /*002c*/ 	.byte	0x04, 0x05
        /*002e*/ 	.short	(.L_294 - .L_293)
.L_293:
        /*0030*/ 	.word	0x00000080
        /*0034*/ 	.word	0x00000001
        /*0038*/ 	.word	0x00000001


	//----- nvinfo : EIATTR_CBANK_PARAM_SIZE
	.align		4
.L_294:
        /*003c*/ 	.byte	0x03, 0x19
        /*003e*/ 	.short	0x0418


	//----- nvinfo : EIATTR_PARAM_CBANK
	.align		4
        /*0040*/ 	.byte	0x04, 0x0a
        /*0042*/ 	.short	(.L_296 - .L_295)
	.align		4
.L_295:
        /*0044*/ 	.word	index@(.nv.constant0._ZN7cutlass13device_kernelIN5flash19enable_sm80_to_sm89INS1_16FlashAttnFwdSm80INS1_25CollectiveMainloopFwdSm80ILi4ELi1ELb0EN4cute5tupleIJNS5_1CILi128EEENS7_ILi96EEENS7_ILi64EEEEEELi64ENS_6half_tEfNS_4arch4Sm80ELb0ELb1ELb0ELb1ELb0ELb1ELb1ELb0EEENS1_21CollectiveEpilogueFwdINS6_IJS8_SA_S9_EEENS6_IJNS7_ILi1EEESI_SI_EEESC_SE_Li128ELb1ELb1ELb0ELb0EEENS1_19SingleTileSchedulerILb1ELb0ELb1ELi128EEEEEEEEEvNT_6ParamsE)
        /*0048*/ 	.short	0x0210
        /*004a*/ 	.short	0x0418


	//----- nvinfo : EIATTR_SW_WAR
	.align		4
.L_296:
        /*004c*/ 	.byte	0x04, 0x36
        /*004e*/ 	.short	(.L_298 - .L_297)
.L_297:
        /*0050*/ 	.word	0x00000008
.L_298:


//--------------------- .nv.info._ZN7cutlass13device_kernelIN5flash19enable_sm80_to_sm89INS1_16FlashAttnFwdSm80INS1_25CollectiveMainloopFwdSm80ILi4ELi1ELb0EN4cute5tupleIJNS5_1CILi128EEENS7_ILi112EEENS7_ILi64EEEEEELi64ENS_6half_tEfNS_4arch4Sm80ELb1ELb0ELb0ELb0ELb0ELb0ELb1ELb0EEENS1_21CollectiveEpilogueFwdINS6_IJS8_SA_S9_EEENS6_IJNS7_ILi1EEESI_SI_EEESC_SE_Li128ELb0ELb1ELb0ELb0EEENS1_30DynamicPersistentTileSchedulerILi128ELi128ELb0ELb1ELb0EEEEEEEEEvNT_6ParamsE --------------------------
	.section	.nv.info._ZN7cutlass13device_kernelIN5flash19enable_sm80_to_sm89INS1_16FlashAttnFwdSm80INS1_25CollectiveMainloopFwdSm80ILi4ELi1ELb0EN4cute5tupleIJNS5_1CILi128EEENS7_ILi112EEENS7_ILi64EEEEEELi64ENS_6half_tEfNS_4arch4Sm80ELb1ELb0ELb0ELb0ELb0ELb0ELb1ELb0EEENS1_21CollectiveEpilogueFwdINS6_IJS8_SA_S9_EEENS6_IJNS7_ILi1EEESI_SI_EEESC_SE_Li128ELb0ELb1ELb0ELb0EEENS1_30DynamicPersistentTileSchedulerILi128ELi128ELb0ELb1ELb0EEEEEEEEEvNT_6ParamsE,"",@"SHT_CUDA_INFO"
	.sectionflags	@""
	.align	4


	//----- nvinfo : EIATTR_CUDA_API_VERSION
	.align		4
        /*0000*/ 	.byte	0x04, 0x37
        /*0002*/ 	.short	(.L_300 - .L_299)
.L_299:
        /*0004*/ 	.word	0x00000082


	//----- nvinfo : EIATTR_KPARAM_INFO
	.align		4
.L_300:
        /*0008*/ 	.byte	0x04, 0x17
        /*000a*/ 	.short	(.L_302 - .L_301)
.L_301:
        /*000c*/ 	.word	0x00000000
        /*0010*/ 	.short	0x0000
        /*0012*/ 	.short	0x0000
        /*0014*/ 	.byte	0x00, 0xf0, 0xa1, 0x10


	//----- nvinfo : EIATTR_SPARSE_MMA_MASK
	.align		4
.L_302:
        /*0018*/ 	.byte	0x03, 0x50
        /*001a*/ 	.short	0x0000


	//----- nvinfo : EIATTR_MAXREG_COUNT
	.align		4
        /*001c*/ 	.byte	0x03, 0x1b
        /*001e*/ 	.short	0x00ff


	//----- nvinfo : EIATTR_MERCURY_ISA_VERSION
	.align		4
        /*0020*/ 	.byte	0x03, 0x5f
        /*0022*/ 	.short	0x0101


	//----- nvinfo : EIATTR_EXIT_INSTR_OFFSETS
	.align		4
        /*0024*/ 	.byte	0x04, 0x1c
        /*0026*/ 	.short	(.L_304 - .L_303)


	//   ....[0]....
.L_303:
        /*0028*/ 	.word	0x00000010


	//----- nvinfo : EIATTR_MAX_THREADS
	.align		4
.L_304:
        /*002c*/ 	.byte	0x04, 0x05
        /*002e*/ 	.short	(.L_306 - .L_305)
.L_305:
        /*0030*/ 	.word	0x00000080
        /*0034*/ 	.word	0x00000001
        /*0038*/ 	.word	0x00000001


	//----- nvinfo : EIATTR_CBANK_PARAM_SIZE
	.align		4
.L_306:
        /*003c*/ 	.byte	0x03, 0x19
        /*003e*/ 	.short	0x0428


	//----- nvinfo : EIATTR_PARAM_CBANK
	.align		4
        /*0040*/ 	.byte	0x04, 0x0a
        /*0042*/ 	.short	(.L_308 - .L_307)
	.align		4
.L_307:
        /*0044*/ 	.word	index@(.nv.constant0._ZN7cutlass13device_kernelIN5flash19enable_sm80_to_sm89INS1_16FlashAttnFwdSm80INS1_25CollectiveMainloopFwdSm80ILi4ELi1ELb0EN4cute5tupleIJNS5_1CILi128EEENS7_ILi112EEENS7_ILi64EEEEEELi64ENS_6half_tEfNS_4arch4Sm80ELb1ELb0ELb0ELb0ELb0ELb0ELb1ELb0EEENS1_21CollectiveEpilogueFwdINS6_IJS8_SA_S9_EEENS6_IJNS7_ILi1EEESI_SI_EEESC_SE_Li128ELb0ELb1ELb0ELb0EEENS1_30DynamicPersistentTileSchedulerILi128ELi128ELb0ELb1ELb0EEEEEEEEEvNT_6ParamsE)
        /*0048*/ 	.short	0x0210
        /*004a*/ 	.short	0x0428


	//----- nvinfo : EIATTR_SW_WAR
	.align		4
.L_308:
        /*004c*/ 	.byte	0x04, 0x36
        /*004e*/ 	.short	(.L_310 - .L_309)
.L_309:
        /*0050*/ 	.word	0x00000008
.L_310:


//--------------------- .nv.info._ZN7cutlass13device_kernelIN5flash19enable_sm80_to_sm89INS1_16FlashAttnFwdSm80INS1_25CollectiveMainloopFwdSm80ILi4ELi1ELb0EN4cute5tupleIJNS5_1CILi128EEENS7_ILi112EEENS7_ILi64EEEEEELi64ENS_6half_tEfNS_4arch4Sm80ELb1ELb0ELb0ELb1ELb0ELb0ELb1ELb0EEENS1_21CollectiveEpilogueFwdINS6_IJS8_SA_S9_EEENS6_IJNS7_ILi1EEESI_SI_EEESC_SE_Li128ELb1ELb1ELb0ELb0EEENS1_19SingleTileSchedulerILb1ELb0ELb1ELi128EEEEEEEEEvNT_6ParamsE --------------------------
	.section	.nv.info._ZN7cutlass13device_kernelIN5flash19enable_sm80_to_sm89INS1_16FlashAttnFwdSm80INS1_25CollectiveMainloopFwdSm80ILi4ELi1ELb0EN4cute5tupleIJNS5_1CILi128EEENS7_ILi112EEENS7_ILi64EEEEEELi64ENS_6half_tEfNS_4arch4Sm80ELb1ELb0ELb0ELb1ELb0ELb0ELb1ELb0EEENS1_21CollectiveEpilogueFwdINS6_IJS8_SA_S9_EEENS6_IJNS7_ILi1EEESI_SI_EEESC_SE_Li128ELb1ELb1ELb0ELb0EEENS1_19SingleTileSchedulerILb1ELb0ELb1ELi128EEEEEEEEEvNT_6ParamsE,"",@"SHT_CUDA_INFO"
	.sectionflags	@""
	.align	4


	//----- nvinfo : EIATTR_CUDA_API_VERSION
	.align		4
        /*0000*/ 	.byte	0x04, 0x37
        /*0002*/ 	.short	(.L_312 - .L_311)
.L_311:
        /*0004*/ 	.word	0x00000082


	//----- nvinfo : EIATTR_KPARAM_INFO
	.align		4
.L_312:
        /*0008*/ 	.byte	0x04, 0x17
        /*000a*/ 	.short	(.L_314 - .L_313)
.L_313:
        /*000c*/ 	.word	0x00000000
        /*0010*/ 	.short	0x0000
        /*0012*/ 	.short	0x0000
        /*0014*/ 	.byte	0x00, 0xf0, 0x61, 0x10


	//----- nvinfo : EIATTR_SPARSE_MMA_MASK
	.align		4
.L_314:
        /*0018*/ 	.byte	0x03, 0x50
        /*001a*/ 	.short	0x0000


	//----- nvinfo : EIATTR_MAXREG_COUNT
	.align		4
        /*001c*/ 	.byte	0x03, 0x1b
        /*001e*/ 	.short	0x00ff


	//----- nvinfo : EIATTR_MERCURY_ISA_VERSION
	.align		4
        /*0020*/ 	.byte	0x03, 0x5f
        /*0022*/ 	.short	0x0101


	//----- nvinfo : EIATTR_EXIT_INSTR_OFFSETS
	.align		4
        /*0024*/ 	.byte	0x04, 0x1c
        /*0026*/ 	.short	(.L_316 - .L_315)


	//   ....[0]....
.L_315:
        /*0028*/ 	.word	0x00000010


	//----- nvinfo : EIATTR_MAX_THREADS
	.align		4
.L_316:
        /*002c*/ 	.byte	0x04, 0x05
        /*002e*/ 	.short	(.L_318 - .L_317)
.L_317:
        /*0030*/ 	.word	0x00000080
        /*0034*/ 	.word	0x00000001
        /*0038*/ 	.word	0x00000001


	//----- nvinfo : EIATTR_CBANK_PARAM_SIZE
	.align		4
.L_318:
        /*003c*/ 	.byte	0x03, 0x19
        /*003e*/ 	.short	0x0418


	//----- nvinfo : EIATTR_PARAM_CBANK
	.align		4
        /*0040*/ 	.byte	0x04, 0x0a
        /*0042*/ 	.short	(.L_320 - .L_319)
	.align		4
.L_319:
        /*0044*/ 	.word	index@(.nv.constant0._ZN7cutlass13device_kernelIN5flash19enable_sm80_to_sm89INS1_16FlashAttnFwdSm80INS1_25CollectiveMainloopFwdSm80ILi4ELi1ELb0EN4cute5tupleIJNS5_1CILi128EEENS7_ILi112EEENS7_ILi64EEEEEELi64ENS_6half_tEfNS_4arch4Sm80ELb1ELb0ELb0ELb1ELb0ELb0ELb1ELb0EEENS1_21CollectiveEpilogueFwdINS6_IJS8_SA_S9_EEENS6_IJNS7_ILi1EEESI_SI_EEESC_SE_Li128ELb1ELb1ELb0ELb0EEENS1_19SingleTileSchedulerILb1ELb0ELb1ELi128EEEEEEEEEvNT_6ParamsE)
        /*0048*/ 	.short	0x0210
        /*004a*/ 	.short	0x0418


	//----- nvinfo : EIATTR_SW_WAR
	.align		4
.L_320:
        /*004c*/ 	.byte	0x04, 0x36
        /*004e*/ 	.short	(.L_322 - .L_321)
.L_321:
        /*0050*/ 	.word	0x00000008
.L_322:


//--------------------- .nv.info._ZN7cutlass13device_kernelIN5flash19enable_sm80_to_sm89INS1_16FlashAttnFwdSm80INS1_25CollectiveMainloopFwdSm80ILi4ELi1ELb0EN4cute5tupleIJNS5_1CILi128EEENS7_ILi112EEENS7_ILi64EEEEEELi64ENS_6half_tEfNS_4arch4Sm80ELb1ELb0ELb0ELb1ELb0ELb1ELb1ELb0EEENS1_21CollectiveEpilogueFwdINS6_IJS8_SA_S9_EEENS6_IJNS7_ILi1EEESI_SI_EEESC_SE_Li128ELb1ELb1ELb0ELb0EEENS1_19SingleTileSchedulerILb1ELb0ELb1ELi128EEEEEEEEEvNT_6ParamsE --------------------------
	.section	.nv.info._ZN7cutlass13device_kernelIN5flash19enable_sm80_to_sm89INS1_16FlashAttnFwdSm80INS1_25CollectiveMainloopFwdSm80ILi4ELi1ELb0EN4cute5tupleIJNS5_1CILi128EEENS7_ILi112EEENS7_ILi64EEEEEELi64ENS_6half_tEfNS_4arch4Sm80ELb1ELb0ELb0ELb1ELb0ELb1ELb1ELb0EEENS1_21CollectiveEpilogueFwdINS6_IJS8_SA_S9_EEENS6_IJNS7_ILi1EEESI_SI_EEESC_SE_Li128ELb1ELb1ELb0ELb0EEENS1_19SingleTileSchedulerILb1ELb0ELb1ELi128EEEEEEEEEvNT_6ParamsE,"",@"SHT_CUDA_INFO"
	.sectionflags	@""
	.align	4


	//----- nvinfo : EIATTR_CUDA_API_VERSION
	.align		4
        /*0000*/ 	.byte	0x04, 0x37
        /*0002*/ 	.short	(.L_324 - .L_323)
.L_323:
        /*0004*/ 	.word	0x00000082


	//----- nvinfo : EIATTR_KPARAM_INFO
	.align		4
.L_324:
        /*0008*/ 	.byte	0x04, 0x17
        /*000a*/ 	.short	(.L_326 - .L_325)
.L_325:
        /*000c*/ 	.word	0x00000000
        /*0010*/ 	.short	0x0000
        /*0012*/ 	.short	0x0000
        /*0014*/ 	.byte	0x00, 0xf0, 0x61, 0x10


	//----- nvinfo : EIATTR_SPARSE_MMA_MASK
	.align		4
.L_326:
        /*0018*/ 	.byte	0x03, 0x50
        /*001a*/ 	.short	0x0000


	//----- nvinfo : EIATTR_MAXREG_COUNT
	.align		4
        /*001c*/ 	.byte	0x03, 0x1b
        /*001e*/ 	.short	0x00ff


	//----- nvinfo : EIATTR_MERCURY_ISA_VERSION
	.align		4
        /*0020*/ 	.byte	0x03, 0x5f
        /*0022*/ 	.short	0x0101


	//----- nvinfo : EIATTR_EXIT_INSTR_OFFSETS
	.align		4
        /*0024*/ 	.byte	0x04, 0x1c
        /*0026*/ 	.short	(.L_328 - .L_327)


	//   ....[0]....
.L_327:
        /*0028*/ 	.word	0x00000010


	//----- nvinfo : EIATTR_MAX_THREADS
	.align		4
.L_328:
        /*002c*/ 	.byte	0x04, 0x05
        /*002e*/ 	.short	(.L_330 - .L_329)
.L_329:
        /*0030*/ 	.word	0x00000080
        /*0034*/ 	.word	0x00000001
        /*0038*/ 	.word	0x00000001


	//----- nvinfo : EIATTR_CBANK_PARAM_SIZE
	.align		4
.L_330:
        /*003c*/ 	.byte	0x03, 0x19
        /*003e*/ 	.short	0x0418


	//----- nvinfo : EIATTR_PARAM_CBANK
	.align		4
        /*0040*/ 	.byte	0x04, 0x0a
        /*0042*/ 	.short	(.L_332 - .L_331)
	.align		4
.L_331:
        /*0044*/ 	.word	index@(.nv.constant0._ZN7cutlass13device_kernelIN5flash19enable_sm80_to_sm89INS1_16FlashAttnFwdSm80INS1_25CollectiveMainloopFwdSm80ILi4ELi1ELb0EN4cute5tupleIJNS5_1CILi128EEENS7_ILi112EEENS7_ILi64EEEEEELi64ENS_6half_tEfNS_4arch4Sm80ELb1ELb0ELb0ELb1ELb0ELb1ELb1ELb0EEENS1_21CollectiveEpilogueFwdINS6_IJS8_SA_S9_EEENS6_IJNS7_ILi1EEESI_SI_EEESC_SE_Li128ELb1ELb1ELb0ELb0EEENS1_19SingleTileSchedulerILb1ELb0ELb1ELi128EEEEEEEEEvNT_6ParamsE)
        /*0048*/ 	.short	0x0210
        /*004a*/ 	.short	0x0418


	//----- nvinfo : EIATTR_SW_WAR
	.align		4
.L_332:
        /*004c*/ 	.byte	0x04, 0x36
        /*004e*/ 	.short	(.L_334 - .L_333)
.L_333:
        /*0050*/ 	.word	0x00000008
.L_334:


//--------------------- .nv.callgraph             --------------------------
	.section	.nv.callgraph,"",@"SHT_CUDA_CALLGRAPH"
	.align	4
	.sectionentsize	8
	.align		4
        /*0000*/ 	.word	0x00000000
	.align		4
        /*0004*/ 	.word	0xffffffff
	.align		4
        /*0008*/ 	.word	0x00000000
	.align		4
        /*000c*/ 	.word	0xfffffffe
	.align		4
        /*0010*/ 	.word	0x00000000
	.align		4
        /*0014*/ 	.word	0xfffffffd
	.align		4
        /*0018*/ 	.word	0x00000000
	.align		4
        /*001c*/ 	.word	0xfffffffc


//--------------------- .nv.constant4             --------------------------
	.section	.nv.constant4,"a",@progbits
	.align	8
	.align		8
.nv.constant4:
        /*0000*/ 	.dword	_ZN76_INTERNAL_461801e1_40_flash_fwd_hdim64_fp16_softcapall_sm80_cu_f3e6f9ee_38434cuda3std3__45__cpo5beginE
	.align		8
        /*0008*/ 	.dword	_ZN76_INTERNAL_461801e1_40_flash_fwd_hdim64_fp16_softcapall_sm80_cu_f3e6f9ee_38434cuda3std3__45__cpo3endE
	.align		8
        /*0010*/ 	.dword	_ZN76_INTERNAL_461801e1_40_flash_fwd_hdim64_fp16_softcapall_sm80_cu_f3e6f9ee_38434cuda3std3__45__cpo6cbeginE
	.align		8
        /*0018*/ 	.dword	_ZN76_INTERNAL_461801e1_40_flash_fwd_hdim64_fp16_softcapall_sm80_cu_f3e6f9ee_38434cuda3std3__45__cpo4cendE
	.align		8
        /*0020*/ 	.dword	_ZN76_INTERNAL_461801e1_40_flash_fwd_hdim64_fp16_softcapall_sm80_cu_f3e6f9ee_38434cuda3std3__478_GLOBAL__N__461801e1_40_flash_fwd_hdim64_fp16_softcapall_sm80_cu_f3e6f9ee_38436ignoreE
	.align		8
        /*0028*/ 	.dword	_ZN76_INTERNAL_461801e1_40_flash_fwd_hdim64_fp16_softcapall_sm80_cu_f3e6f9ee_38434cuda3std3__419piecewise_constructE
	.align		8
        /*0030*/ 	.dword	_ZN76_INTERNAL_461801e1_40_flash_fwd_hdim64_fp16_softcapall_sm80_cu_f3e6f9ee_38434cuda3std3__48in_placeE
	.align		8
        /*0038*/ 	.dword	_ZN76_INTERNAL_461801e1_40_flash_fwd_hdim64_fp16_softcapall_sm80_cu_f3e6f9ee_38434cuda3std6ranges3__45__cpo4swapE
	.align		8
        /*0040*/ 	.dword	_ZN76_INTERNAL_461801e1_40_flash_fwd_hdim64_fp16_softcapall_sm80_cu_f3e6f9ee_38434cuda3std6ranges3__45__cpo9iter_moveE
	.align		8
        /*0048*/ 	.dword	_ZN76_INTERNAL_461801e1_40_flash_fwd_hdim64_fp16_softcapall_sm80_cu_f3e6f9ee_38434cute7productE
	.align		8
        /*0050*/ 	.dword	_ZN76_INTERNAL_461801e1_40_flash_fwd_hdim64_fp16_softcapall_sm80_cu_f3e6f9ee_38434cute1_E


//--------------------- .text._ZN7cutlass13device_kernelIN5flash19enable_sm80_to_sm89INS1_16FlashAttnFwdSm80INS1_25CollectiveMainloopFwdSm80ILi4ELi1ELb0EN4cute5tupleIJNS5_1CILi128EEENS7_ILi112EEENS7_ILi64EEEEEELi64ENS_6half_tEfNS_4arch4Sm80ELb0ELb0ELb1ELb0ELb0ELb0ELb1ELb0EEENS1_21CollectiveEpilogueFwdINS6_IJS8_SA_S9_EEENS6_IJNS7_ILi1EEESI_SI_EEESC_SE_Li128ELb0ELb1ELb0ELb0EEENS1_19SingleTileSchedulerILb0ELb0ELb1ELi128EEEEEEEEEvNT_6ParamsE --------------------------
	.section	.text._ZN7cutlass13device_kernelIN5flash19enable_sm80_to_sm89INS1_16FlashAttnFwdSm80INS1_25CollectiveMainloopFwdSm80ILi4ELi1ELb0EN4cute5tupleIJNS5_1CILi128EEENS7_ILi112EEENS7_ILi64EEEEEELi64ENS_6half_tEfNS_4arch4Sm80ELb0ELb0ELb1ELb0ELb0ELb0ELb1ELb0EEENS1_21CollectiveEpilogueFwdINS6_IJS8_SA_S9_EEENS6_IJNS7_ILi1EEESI_SI_EEESC_SE_Li128ELb0ELb1ELb0ELb0EEENS1_19SingleTileSchedulerILb0ELb0ELb1ELi128EEEEEEEEEvNT_6ParamsE,"ax",@progbits
	.align	128
.text._ZN7cutlass13device_kernelIN5flash19enable_sm80_to_sm89INS1_16FlashAttnFwdSm80INS1_25CollectiveMainloopFwdSm80ILi4ELi1ELb0EN4cute5tupleIJNS5_1CILi128EEENS7_ILi112EEENS7_ILi64EEEEEELi64ENS_6half_tEfNS_4arch4Sm80ELb0ELb0ELb1ELb0ELb0ELb0ELb1ELb0EEENS1_21CollectiveEpilogueFwdINS6_IJS8_SA_S9_EEENS6_IJNS7_ILi1EEESI_SI_EEESC_SE_Li128ELb0ELb1ELb0ELb0EEENS1_19SingleTileSchedulerILb0ELb0ELb1ELi128EEEEEEEEEvNT_6ParamsE:
        .type           _ZN7cutlass13device_kernelIN5flash19enable_sm80_to_sm89INS1_16FlashAttnFwdSm80INS1_25CollectiveMainloopFwdSm80ILi4ELi1ELb0EN4cute5tupleIJNS5_1CILi128EEENS7_ILi112EEENS7_ILi64EEEEEELi64ENS_6half_tEfNS_4arch4Sm80ELb0ELb0ELb1ELb0ELb0ELb0ELb1ELb0EEENS1_21CollectiveEpilogueFwdINS6_IJS8_SA_S9_EEENS6_IJNS7_ILi1EEESI_SI_EEESC_SE_Li128ELb0ELb1ELb0ELb0EEENS1_19SingleTileSchedulerILb0ELb0ELb1ELi128EEEEEEEEEvNT_6ParamsE,@function
        .size           _ZN7cutlass13device_kernelIN5flash19enable_sm80_to_sm89INS1_16FlashAttnFwdSm80INS1_25CollectiveMainloopFwdSm80ILi4ELi1ELb0EN4cute5tupleIJNS5_1CILi128EEENS7_ILi112EEENS7_ILi64EEEEEELi64ENS_6half_tEfNS_4arch4Sm80ELb0ELb0ELb1ELb0ELb0ELb0ELb1ELb0EEENS1_21CollectiveEpilogueFwdINS6_IJS8_SA_S9_EEENS6_IJNS7_ILi1EEESI_SI_EEESC_SE_Li128ELb0ELb1ELb0ELb0EEENS1_19SingleTileSchedulerILb0ELb0ELb1ELi128EEEEEEEEEvNT_6ParamsE,(.L_x_18 - _ZN7cutlass13device_kernelIN5flash19enable_sm80_to_sm89INS1_16FlashAttnFwdSm80INS1_25CollectiveMainloopFwdSm80ILi4ELi1ELb0EN4cute5tupleIJNS5_1CILi128EEENS7_ILi112EEENS7_ILi64EEEEEELi64ENS_6half_tEfNS_4arch4Sm80ELb0ELb0ELb1ELb0ELb0ELb0ELb1ELb0EEENS1_21CollectiveEpilogueFwdINS6_IJS8_SA_S9_EEENS6_IJNS7_ILi1EEESI_SI_EEESC_SE_Li128ELb0ELb1ELb0ELb0EEENS1_19SingleTileSchedulerILb0ELb0ELb1ELi128EEEEEEEEEvNT_6ParamsE)
        .other          _ZN7cutlass13device_kernelIN5flash19enable_sm80_to_sm89INS1_16FlashAttnFwdSm80INS1_25CollectiveMainloopFwdSm80ILi4ELi1ELb0EN4cute5tupleIJNS5_1CILi128EEENS7_ILi112EEENS7_ILi64EEEEEELi64ENS_6half_tEfNS_4arch4Sm80ELb0ELb0ELb1ELb0ELb0ELb0ELb1ELb0EEENS1_21CollectiveEpilogueFwdINS6_IJS8_SA_S9_EEENS6_IJNS7_ILi1EEESI_SI_EEESC_SE_Li128ELb0ELb1ELb0ELb0EEENS1_19SingleTileSchedulerILb0ELb0ELb1ELi128EEEEEEEEEvNT_6ParamsE,@"STO_CUDA_ENTRY STV_DEFAULT"
_ZN7cutlass13device_kernelIN5flash19enable_sm80_to_sm89INS1_16FlashAttnFwdSm80INS1_25CollectiveMainloopFwdSm80ILi4ELi1ELb0EN4cute5tupleIJNS5_1CILi128EEENS7_ILi112EEENS7_ILi64EEEEEELi64ENS_6half_tEfNS_4arch4Sm80ELb0ELb0ELb1ELb0ELb0ELb0ELb1ELb0EEENS1_21CollectiveEpilogueFwdINS6_IJS8_SA_S9_EEENS6_IJNS7_ILi1EEESI_SI_EEESC_SE_Li128ELb0ELb1ELb0ELb0EEENS1_19SingleTileSchedulerILb0ELb0ELb1ELi128EEEEEEEEEvNT_6ParamsE:
[----:B------:R-:W-:Y:S01]  /*0000*/  LDC R1, c[0x0][0x28] ;  /* 0x00000a00ff017b82 */ /* 0x000fe20000000800 */
[----:B------:R-:W-:Y:S05]  /*0010*/  EXIT ;  /* 0x000000000000794d */ /* 0x000fea0003800000 */
.L_x_0:
[----:B------:R-:W-:-:S00]  /*0020*/  BRA `(.L_x_0) ;  /* 0xfffffffc00fc7947 */ /* 0x000fc0000383ffff */
[----:B------:R-:W-:-:S00]  /*0030*/  NOP ;  /* 0x0000000000007918 */ /* 0x000fc00000000000 */
        /* <DEDUP_REMOVED lines=12> */
.L_x_18:


//--------------------- .text._ZN7cutlass13device_kernelIN5flash19enable_sm80_to_sm89INS1_16FlashAttnFwdSm80INS1_25CollectiveMainloopFwdSm80ILi4ELi1ELb0EN4cute5tupleIJNS5_1CILi128EEENS7_ILi112EEENS7_ILi64EEEEEELi64ENS_6half_tEfNS_4arch4Sm80ELb0ELb0ELb1ELb1ELb0ELb0ELb1ELb0EEENS1_21CollectiveEpilogueFwdINS6_IJS8_SA_S9_EEENS6_IJNS7_ILi1EEESI_SI_EEESC_SE_Li128ELb1ELb1ELb0ELb0EEENS1_19SingleTileSchedulerILb1ELb0ELb1ELi128EEEEEEEEEvNT_6ParamsE --------------------------
	.section	.text._ZN7cutlass13device_kernelIN5flash19enable_sm80_to_sm89INS1_16FlashAttnFwdSm80INS1_25CollectiveMainloopFwdSm80ILi4ELi1ELb0EN4cute5tupleIJNS5_1CILi128EEENS7_ILi112EEENS7_ILi64EEEEEELi64ENS_6half_tEfNS_4arch4Sm80ELb0ELb0ELb1ELb1ELb0ELb0ELb1ELb0EEENS1_21CollectiveEpilogueFwdINS6_IJS8_SA_S9_EEENS6_IJNS7_ILi1EEESI_SI_EEESC_SE_Li128ELb1ELb1ELb0ELb0EEENS1_19SingleTileSchedulerILb1ELb0ELb1ELi128EEEEEEEEEvNT_6ParamsE,"ax",@progbits
	.align	128
.text._ZN7cutlass13device_kernelIN5flash19enable_sm80_to_sm89INS1_16FlashAttnFwdSm80INS1_25CollectiveMainloopFwdSm80ILi4ELi1ELb0EN4cute5tupleIJNS5_1CILi128EEENS7_ILi112EEENS7_ILi64EEEEEELi64ENS_6half_tEfNS_4arch4Sm80ELb0ELb0ELb1ELb1ELb0ELb0ELb1ELb0EEENS1_21CollectiveEpilogueFwdINS6_IJS8_SA_S9_EEENS6_IJNS7_ILi1EEESI_SI_EEESC_SE_Li128ELb1ELb1ELb0ELb0EEENS1_19SingleTileSchedulerILb1ELb0ELb1ELi128EEEEEEEEEvNT_6ParamsE:
        .type           _ZN7cutlass13device_kernelIN5flash19enable_sm80_to_sm89INS1_16FlashAttnFwdSm80INS1_25CollectiveMainloopFwdSm80ILi4ELi1ELb0EN4cute5tupleIJNS5_1CILi128EEENS7_ILi112EEENS7_ILi64EEEEEELi64ENS_6half_tEfNS_4arch4Sm80ELb0ELb0ELb1ELb1ELb0ELb0ELb1ELb0EEENS1_21CollectiveEpilogueFwdINS6_IJS8_SA_S9_EEENS6_IJNS7_ILi1EEESI_SI_EEESC_SE_Li128ELb1ELb1ELb0ELb0EEENS1_19SingleTileSchedulerILb1ELb0ELb1ELi128EEEEEEEEEvNT_6ParamsE,@function
        .size           _ZN7cutlass13device_kernelIN5flash19enable_sm80_to_sm89INS1_16FlashAttnFwdSm80INS1_25CollectiveMainloopFwdSm80ILi4ELi1ELb0EN4cute5tupleIJNS5_1CILi128EEENS7_ILi112EEENS7_ILi64EEEEEELi64ENS_6half_tEfNS_4arch4Sm80ELb0ELb0ELb1ELb1ELb0ELb0ELb1ELb0EEENS1_21CollectiveEpilogueFwdINS6_IJS8_SA_S9_EEENS6_IJNS7_ILi1EEESI_SI_EEESC_SE_Li128ELb1ELb1ELb0ELb0EEENS1_19SingleTileSchedulerILb1ELb0ELb1ELi128EEEEEEEEEvNT_6ParamsE,(.L_x_19 - _ZN7cutlass13device_kernelIN5flash19enable_sm80_to_sm89INS1_16FlashAttnFwdSm80INS1_25CollectiveMainloopFwdSm80ILi4ELi1ELb0EN4cute5tupleIJNS5_1CILi128EEENS7_ILi112EEENS7_ILi64EEEEEELi64ENS_6half_tEfNS_4arch4Sm80ELb0ELb0ELb1ELb1ELb0ELb0ELb1ELb0EEENS1_21CollectiveEpilogueFwdINS6_IJS8_SA_S9_EEENS6_IJNS7_ILi1EEESI_SI_EEESC_SE_Li128ELb1ELb1ELb0ELb0EEENS1_19SingleTileSchedulerILb1ELb0ELb1ELi128EEEEEEEEEvNT_6ParamsE)
        .other          _ZN7cutlass13device_kernelIN5flash19enable_sm80_to_sm89INS1_16FlashAttnFwdSm80INS1_25CollectiveMainloopFwdSm80ILi4ELi1ELb0EN4cute5tupleIJNS5_1CILi128EEENS7_ILi112EEENS7_ILi64EEEEEELi64ENS_6half_tEfNS_4arch4Sm80ELb0ELb0ELb1ELb1ELb0ELb0ELb1ELb0EEENS1_21CollectiveEpilogueFwdINS6_IJS8_SA_S9_EEENS6_IJNS7_ILi1EEESI_SI_EEESC_SE_Li128ELb1ELb1ELb0ELb0EEENS1_19SingleTileSchedulerILb1ELb0ELb1ELi128EEEEEEEEEvNT_6ParamsE,@"STO_CUDA_ENTRY STV_DEFAULT"
_ZN7cutlass13device_kernelIN5flash19enable_sm80_to_sm89INS1_16FlashAttnFwdSm80INS1_25CollectiveMainloopFwdSm80ILi4ELi1ELb0EN4cute5tupleIJNS5_1CILi128EEENS7_ILi112EEENS7_ILi64EEEEEELi64ENS_6half_tEfNS_4arch4Sm80ELb0ELb0ELb1ELb1ELb0ELb0ELb1ELb0EEENS1_21CollectiveEpilogueFwdINS6_IJS8_SA_S9_EEENS6_IJNS7_ILi1EEESI_SI_EEESC_SE_Li128ELb1ELb1ELb0ELb0EEENS1_19SingleTileSchedulerILb1ELb0ELb1ELi128EEEEEEEEEvNT_6ParamsE:
[----:B------:R-:W-:Y:S01]  /*0000*/  LDC R1, c[0x0][0x28] ;  /* 0x00000a00ff017b82 */ /* 0x000fe20000000800 */
[----:B------:R-:W-:Y:S05]  /*0010*/  EXIT ;  /* 0x000000000000794d */ /* 0x000fea0003800000 */
.L_x_1:
        /* <DEDUP_REMOVED lines=14> */
.L_x_19:


//--------------------- .text._ZN7cutlass13device_kernelIN5flash19enable_sm80_to_sm89INS1_16FlashAttnFwdSm80INS1_25CollectiveMainloopFwdSm80ILi4ELi1ELb0EN4cute5tupleIJNS5_1CILi128EEENS7_ILi112EEENS7_ILi64EEEEEELi64ENS_6half_tEfNS_4arch4Sm80ELb0ELb0ELb1ELb1ELb0ELb1ELb1ELb0EEENS1_21CollectiveEpilogueFwdINS6_IJS8_SA_S9_EEENS6_IJNS7_ILi1EEESI_SI_EEESC_SE_Li128ELb1ELb1ELb0ELb0EEENS1_19SingleTileSchedulerILb1ELb0ELb1ELi128EEEEEEEEEvNT_6ParamsE --------------------------
	.section	.text._ZN7cutlass13device_kernelIN5flash19enable_sm80_to_sm89INS1_16FlashAttnFwdSm80INS1_25CollectiveMainloopFwdSm80ILi4ELi1ELb0EN4cute5tupleIJNS5_1CILi128EEENS7_ILi112EEENS7_ILi64EEEEEELi64ENS_6half_tEfNS_4arch4Sm80ELb0ELb0ELb1ELb1ELb0ELb1ELb1ELb0EEENS1_21CollectiveEpilogueFwdINS6_IJS8_SA_S9_EEENS6_IJNS7_ILi1EEESI_SI_EEESC_SE_Li128ELb1ELb1ELb0ELb0EEENS1_19SingleTileSchedulerILb1ELb0ELb1ELi128EEEEEEEEEvNT_6ParamsE,"ax",@progbits
	.align	128
.text._ZN7cutlass13device_kernelIN5flash19enable_sm80_to_sm89INS1_16FlashAttnFwdSm80INS1_25CollectiveMainloopFwdSm80ILi4ELi1ELb0EN4cute5tupleIJNS5_1CILi128EEENS7_ILi112EEENS7_ILi64EEEEEELi64ENS_6half_tEfNS_4arch4Sm80ELb0ELb0ELb1ELb1ELb0ELb1ELb1ELb0EEENS1_21CollectiveEpilogueFwdINS6_IJS8_SA_S9_EEENS6_IJNS7_ILi1EEESI_SI_EEESC_SE_Li128ELb1ELb1ELb0ELb0EEENS1_19SingleTileSchedulerILb1ELb0ELb1ELi128EEEEEEEEEvNT_6ParamsE:
        .type           _ZN7cutlass13device_kernelIN5flash19enable_sm80_to_sm89INS1_16FlashAttnFwdSm80INS1_25CollectiveMainloopFwdSm80ILi4ELi1ELb0EN4cute5tupleIJNS5_1CILi128EEENS7_ILi112EEENS7_ILi64EEEEEELi64ENS_6half_tEfNS_4arch4Sm80ELb0ELb0ELb1ELb1ELb0ELb1ELb1ELb0EEENS1_21CollectiveEpilogueFwdINS6_IJS8_SA_S9_EEENS6_IJNS7_ILi1EEESI_SI_EEESC_SE_Li128ELb1ELb1ELb0ELb0EEENS1_19SingleTileSchedulerILb1ELb0ELb1ELi128EEEEEEEEEvNT_6ParamsE,@function
        .size           _ZN7cutlass13device_kernelIN5flash19enable_sm80_to_sm89INS1_16FlashAttnFwdSm80INS1_25CollectiveMainloopFwdSm80ILi4ELi1ELb0EN4cute5tupleIJNS5_1CILi128EEENS7_ILi112EEENS7_ILi64EEEEEELi64ENS_6half_tEfNS_4arch4Sm80ELb0ELb0ELb1ELb1ELb0ELb1ELb1ELb0EEENS1_21CollectiveEpilogueFwdINS6_IJS8_SA_S9_EEENS6_IJNS7_ILi1EEESI_SI_EEESC_SE_Li128ELb1ELb1ELb0ELb0EEENS1_19SingleTileSchedulerILb1ELb0ELb1ELi128EEEEEEEEEvNT_6ParamsE,(.L_x_20 - _ZN7cutlass13device_kernelIN5flash19enable_sm80_to_sm89INS1_16FlashAttnFwdSm80INS1_25CollectiveMainloopFwdSm80ILi4ELi1ELb0EN4cute5tupleIJNS5_1CILi128EEENS7_ILi112EEENS7_ILi64EEEEEELi64ENS_6half_tEfNS_4arch4Sm80ELb0ELb0ELb1ELb1ELb0ELb1ELb1ELb0EEENS1_21CollectiveEpilogueFwdINS6_IJS8_SA_S9_EEENS6_IJNS7_ILi1EEESI_SI_EEESC_SE_Li128ELb1ELb1ELb0ELb0EEENS1_19SingleTileSchedulerILb1ELb0ELb1ELi128EEEEEEEEEvNT_6ParamsE)
        .other          _ZN7cutlass13device_kernelIN5flash19enable_sm80_to_sm89INS1_16FlashAttnFwdSm80INS1_25CollectiveMainloopFwdSm80ILi4ELi1ELb0EN4cute5tupleIJNS5_1CILi128EEENS7_ILi112EEENS7_ILi64EEEEEELi64ENS_6half_tEfNS_4arch4Sm80ELb0ELb0ELb1ELb1ELb0ELb1ELb1ELb0EEENS1_21CollectiveEpilogueFwdINS6_IJS8_SA_S9_EEENS6_IJNS7_ILi1EEESI_SI_EEESC_SE_Li128ELb1ELb1ELb0ELb0EEENS1_19SingleTileSchedulerILb1ELb0ELb1ELi128EEEEEEEEEvNT_6ParamsE,@"STO_CUDA_ENTRY STV_DEFAULT"
_ZN7cutlass13device_kernelIN5flash19enable_sm80_to_sm89INS1_16FlashAttnFwdSm80INS1_25CollectiveMainloopFwdSm80ILi4ELi1ELb0EN4cute5tupleIJNS5_1CILi128EEENS7_ILi112EEENS7_ILi64EEEEEELi64ENS_6half_tEfNS_4arch4Sm80ELb0ELb0ELb1ELb1ELb0ELb1ELb1ELb0EEENS1_21CollectiveEpilogueFwdINS6_IJS8_SA_S9_EEENS6_IJNS7_ILi1EEESI_SI_EEESC_SE_Li128ELb1ELb1ELb0ELb0EEENS1_19SingleTileSchedulerILb1ELb0ELb1ELi128EEEEEEEEEvNT_6ParamsE:
[----:B------:R-:W-:Y:S01]  /*0000*/  LDC R1, c[0x0][0x28] ;  /* 0x00000a00ff017b82 */ /* 0x000fe20000000800 */
[----:B------:R-:W-:Y:S05]  /*0010*/  EXIT ;  /* 0x000000000000794d */ /* 0x000fea0003800000 */
.L_x_2:
        /* <DEDUP_REMOVED lines=14> */
.L_x_20:


//--------------------- .text._ZN7cutlass13device_kernelIN5flash19enable_sm80_to_sm89INS1_16FlashAttnFwdSm80INS1_25CollectiveMainloopFwdSm80ILi4ELi1ELb0EN4cute5tupleIJNS5_1CILi128EEENS7_ILi96EEENS7_ILi64EEEEEELi64ENS_6half_tEfNS_4arch4Sm80ELb0ELb1ELb1ELb0ELb0ELb0ELb1ELb0EEENS1_21CollectiveEpilogueFwdINS6_IJS8_SA_S9_EEENS6_IJNS7_ILi1EEESI_SI_EEESC_SE_Li128ELb0ELb1ELb0ELb0EEENS1_19SingleTileSchedulerILb0ELb0ELb1ELi128EEEEEEEEEvNT_6ParamsE --------------------------
	.section	.text._ZN7cutlass13device_kernelIN5flash19enable_sm80_to_sm89INS1_16FlashAttnFwdSm80INS1_25CollectiveMainloopFwdSm80ILi4ELi1ELb0EN4cute5tupleIJNS5_1CILi128EEENS7_ILi96EEENS7_ILi64EEEEEELi64ENS_6half_tEfNS_4arch4Sm80ELb0ELb1ELb1ELb0ELb0ELb0ELb1ELb0EEENS1_21CollectiveEpilogueFwdINS6_IJS8_SA_S9_EEENS6_IJNS7_ILi1EEESI_SI_EEESC_SE_Li128ELb0ELb1ELb0ELb0EEENS1_19SingleTileSchedulerILb0ELb0ELb1ELi128EEEEEEEEEvNT_6ParamsE,"ax",@progbits
	.align	128
.text._ZN7cutlass13device_kernelIN5flash19enable_sm80_to_sm89INS1_16FlashAttnFwdSm80INS1_25CollectiveMainloopFwdSm80ILi4ELi1ELb0EN4cute5tupleIJNS5_1CILi128EEENS7_ILi96EEENS7_ILi64EEEEEELi64ENS_6half_tEfNS_4arch4Sm80ELb0ELb1ELb1ELb0ELb0ELb0ELb1ELb0EEENS1_21CollectiveEpilogueFwdINS6_IJS8_SA_S9_EEENS6_IJNS7_ILi1EEESI_SI_EEESC_SE_Li128ELb0ELb1ELb0ELb0EEENS1_19SingleTileSchedulerILb0ELb0ELb1ELi128EEEEEEEEEvNT_6ParamsE:
        .type           _ZN7cutlass13device_kernelIN5flash19enable_sm80_to_sm89INS1_16FlashAttnFwdSm80INS1_25CollectiveMainloopFwdSm80ILi4ELi1ELb0EN4cute5tupleIJNS5_1CILi128EEENS7_ILi96EEENS7_ILi64EEEEEELi64ENS_6half_tEfNS_4arch4Sm80ELb0ELb1ELb1ELb0ELb0ELb0ELb1ELb0EEENS1_21CollectiveEpilogueFwdINS6_IJS8_SA_S9_EEENS6_IJNS7_ILi1EEESI_SI_EEESC_SE_Li128ELb0ELb1ELb0ELb0EEENS1_19SingleTileSchedulerILb0ELb0ELb1ELi128EEEEEEEEEvNT_6ParamsE,@function
        .size           _ZN7cutlass13device_kernelIN5flash19enable_sm80_to_sm89INS1_16FlashAttnFwdSm80INS1_25CollectiveMainloopFwdSm80ILi4ELi1ELb0EN4cute5tupleIJNS5_1CILi128EEENS7_ILi96EEENS7_ILi64EEEEEELi64ENS_6half_tEfNS_4arch4Sm80ELb0ELb1ELb1ELb0ELb0ELb0ELb1ELb0EEENS1_21CollectiveEpilogueFwdINS6_IJS8_SA_S9_EEENS6_IJNS7_ILi1EEESI_SI_EEESC_SE_Li128ELb0ELb1ELb0ELb0EEENS1_19SingleTileSchedulerILb0ELb0ELb1ELi128EEEEEEEEEvNT_6ParamsE,(.L_x_21 - _ZN7cutlass13device_kernelIN5flash19enable_sm80_to_sm89INS1_16FlashAttnFwdSm80INS1_25CollectiveMainloopFwdSm80ILi4ELi1ELb0EN4cute5tupleIJNS5_1CILi128EEENS7_ILi96EEENS7_ILi64EEEEEELi64ENS_6half_tEfNS_4arch4Sm80ELb0ELb1ELb1ELb0ELb0ELb0ELb1ELb0EEENS1_21CollectiveEpilogueFwdINS6_IJS8_SA_S9_EEENS6_IJNS7_ILi1EEESI_SI_EEESC_SE_Li128ELb0ELb1ELb0ELb0EEENS1_19SingleTileSchedulerILb0ELb0ELb1ELi128EEEEEEEEEvNT_6ParamsE)
        .other          _ZN7cutlass13device_kernelIN5flash19enable_sm80_to_sm89INS1_16FlashAttnFwdSm80INS1_25CollectiveMainloopFwdSm80ILi4ELi1ELb0EN4cute5tupleIJNS5_1CILi128EEENS7_ILi96EEENS7_ILi64EEEEEELi64ENS_6half_tEfNS_4arch4Sm80ELb0ELb1ELb1ELb0ELb0ELb0ELb1ELb0EEENS1_21CollectiveEpilogueFwdINS6_IJS8_SA_S9_EEENS6_IJNS7_ILi1EEESI_SI_EEESC_SE_Li128ELb0ELb1ELb0ELb0EEENS1_19SingleTileSchedulerILb0ELb0ELb1ELi128EEEEEEEEEvNT_6ParamsE,@"STO_CUDA_ENTRY STV_DEFAULT"
_ZN7cutlass13device_kernelIN5flash19enable_sm80_to_sm89INS1_16FlashAttnFwdSm80INS1_25CollectiveMainloopFwdSm80ILi4ELi1ELb0EN4cute5tupleIJNS5_1CILi128EEENS7_ILi96EEENS7_ILi64EEEEEELi64ENS_6half_tEfNS_4arch4Sm80ELb0ELb1ELb1ELb0ELb0ELb0ELb1ELb0EEENS1_21CollectiveEpilogueFwdINS6_IJS8_SA_S9_EEENS6_IJNS7_ILi1EEESI_SI_EEESC_SE_Li128ELb0ELb1ELb0ELb0EEENS1_19SingleTileSchedulerILb0ELb0ELb1ELi128EEEEEEEEEvNT_6ParamsE:
[----:B------:R-:W-:Y:S01]  /*0000*/  LDC R1, c[0x0][0x28] ;  /* 0x00000a00ff017b82 */ /* 0x000fe20000000800 */
[----:B------:R-:W-:Y:S05]  /*0010*/  EXIT ;  /* 0x000000000000794d */ /* 0x000fea0003800000 */
.L_x_3:
        /* <DEDUP_REMOVED lines=14> */
.L_x_21:


//--------------------- .text._ZN7cutlass13device_kernelIN5flash19enable_sm80_to_sm89INS1_16FlashAttnFwdSm80INS1_25CollectiveMainloopFwdSm80ILi4ELi1ELb0EN4cute5tupleIJNS5_1CILi128EEENS7_ILi96EEENS7_ILi64EEEEEELi64ENS_6half_tEfNS_4arch4Sm80ELb0ELb1ELb1ELb1ELb0ELb0ELb1ELb0EEENS1_21CollectiveEpilogueFwdINS6_IJS8_SA_S9_EEENS6_IJNS7_ILi1EEESI_SI_EEESC_SE_Li128ELb1ELb1ELb0ELb0EEENS1_19SingleTileSchedulerILb1ELb0ELb1ELi128EEEEEEEEEvNT_6ParamsE --------------------------
	.section	.text._ZN7cutlass13device_kernelIN5flash19enable_sm80_to_sm89INS1_16FlashAttnFwdSm80INS1_25CollectiveMainloopFwdSm80ILi4ELi1ELb0EN4cute5tupleIJNS5_1CILi128EEENS7_ILi96EEENS7_ILi64EEEEEELi64ENS_6half_tEfNS_4arch4Sm80ELb0ELb1ELb1ELb1ELb0ELb0ELb1ELb0EEENS1_21CollectiveEpilogueFwdINS6_IJS8_SA_S9_EEENS6_IJNS7_ILi1EEESI_SI_EEESC_SE_Li128ELb1ELb1ELb0ELb0EEENS1_19SingleTileSchedulerILb1ELb0ELb1ELi128EEEEEEEEEvNT_6ParamsE,"ax",@progbits
	.align	128
.text._ZN7cutlass13device_kernelIN5flash19enable_sm80_to_sm89INS1_16FlashAttnFwdSm80INS1_25CollectiveMainloopFwdSm80ILi4ELi1ELb0EN4cute5tupleIJNS5_1CILi128EEENS7_ILi96EEENS7_ILi64EEEEEELi64ENS_6half_tEfNS_4arch4Sm80ELb0ELb1ELb1ELb1ELb0ELb0ELb1ELb0EEENS1_21CollectiveEpilogueFwdINS6_IJS8_SA_S9_EEENS6_IJNS7_ILi1EEESI_SI_EEESC_SE_Li128ELb1ELb1ELb0ELb0EEENS1_19SingleTileSchedulerILb1ELb0ELb1ELi128EEEEEEEEEvNT_6ParamsE:
        .type           _ZN7cutlass13device_kernelIN5flash19enable_sm80_to_sm89INS1_16FlashAttnFwdSm80INS1_25CollectiveMainloopFwdSm80ILi4ELi1ELb0EN4cute5tupleIJNS5_1CILi128EEENS7_ILi96EEENS7_ILi64EEEEEELi64ENS_6half_tEfNS_4arch4Sm80ELb0ELb1ELb1ELb1ELb0ELb0ELb1ELb0EEENS1_21CollectiveEpilogueFwdINS6_IJS8_SA_S9_EEENS6_IJNS7_ILi1EEESI_SI_EEESC_SE_Li128ELb1ELb1ELb0ELb0EEENS1_19SingleTileSchedulerILb1ELb0ELb1ELi128EEEEEEEEEvNT_6ParamsE,@function
        .size           _ZN7cutlass13device_kernelIN5flash19enable_sm80_to_sm89INS1_16FlashAttnFwdSm80INS1_25CollectiveMainloopFwdSm80ILi4ELi1ELb0EN4cute5tupleIJNS5_1CILi128EEENS7_ILi96EEENS7_ILi64EEEEEELi64ENS_6half_tEfNS_4arch4Sm80ELb0ELb1ELb1ELb1ELb0ELb0ELb1ELb0EEENS1_21CollectiveEpilogueFwdINS6_IJS8_SA_S9_EEENS6_IJNS7_ILi1EEESI_SI_EEESC_SE_Li128ELb1ELb1ELb0ELb0EEENS1_19SingleTileSchedulerILb1ELb0ELb1ELi128EEEEEEEEEvNT_6ParamsE,(.L_x_22 - _ZN7cutlass13device_kernelIN5flash19enable_sm80_to_sm89INS1_16FlashAttnFwdSm80INS1_25CollectiveMainloopFwdSm80ILi4ELi1ELb0EN4cute5tupleIJNS5_1CILi128EEENS7_ILi96EEENS7_ILi64EEEEEELi64ENS_6half_tEfNS_4arch4Sm80ELb0ELb1ELb1ELb1ELb0ELb0ELb1ELb0EEENS1_21CollectiveEpilogueFwdINS6_IJS8_SA_S9_EEENS6_IJNS7_ILi1EEESI_SI_EEESC_SE_Li128ELb1ELb1ELb0ELb0EEENS1_19SingleTileSchedulerILb1ELb0ELb1ELi128EEEEEEEEEvNT_6ParamsE)
        .other          _ZN7cutlass13device_kernelIN5flash19enable_sm80_to_sm89INS1_16FlashAttnFwdSm80INS1_25CollectiveMainloopFwdSm80ILi4ELi1ELb0EN4cute5tupleIJNS5_1CILi128EEENS7_ILi96EEENS7_ILi64EEEEEELi64ENS_6half_tEfNS_4arch4Sm80ELb0ELb1ELb1ELb1ELb0ELb0ELb1ELb0EEENS1_21CollectiveEpilogueFwdINS6_IJS8_SA_S9_EEENS6_IJNS7_ILi1EEESI_SI_EEESC_SE_Li128ELb1ELb1ELb0ELb0EEENS1_19SingleTileSchedulerILb1ELb0ELb1ELi128EEEEEEEEEvNT_6ParamsE,@"STO_CUDA_ENTRY STV_DEFAULT"
_ZN7cutlass13device_kernelIN5flash19enable_sm80_to_sm89INS1_16FlashAttnFwdSm80INS1_25CollectiveMainloopFwdSm80ILi4ELi1ELb0EN4cute5tupleIJNS5_1CILi128EEENS7_ILi96EEENS7_ILi64EEEEEELi64ENS_6half_tEfNS_4arch4Sm80ELb0ELb1ELb1ELb1ELb0ELb0ELb1ELb0EEENS1_21CollectiveEpilogueFwdINS6_IJS8_SA_S9_EEENS6_IJNS7_ILi1EEESI_SI_EEESC_SE_Li128ELb1ELb1ELb0ELb0EEENS1_19SingleTileSchedulerILb1ELb0ELb1ELi128EEEEEEEEEvNT_6ParamsE:
[----:B------:R-:W-:Y:S01]  /*0000*/  LDC R1, c[0x0][0x28] ;  /* 0x00000a00ff017b82 */ /* 0x000fe20000000800 */
[----:B------:R-:W-:Y:S05]  /*0010*/  EXIT ;  /* 0x000000000000794d */ /* 0x000fea0003800000 */
.L_x_4:
        /* <DEDUP_REMOVED lines=14> */
.L_x_22:


//--------------------- .text._ZN7cutlass13device_kernelIN5flash19enable_sm80_to_sm89INS1_16FlashAttnFwdSm80INS1_25CollectiveMainloopFwdSm80ILi4ELi1ELb0EN4cute5tupleIJNS5_1CILi128EEENS7_ILi96EEENS7_ILi64EEEEEELi64ENS_6half_tEfNS_4arch4Sm80ELb0ELb1ELb1ELb1ELb0ELb1ELb1ELb0EEENS1_21CollectiveEpilogueFwdINS6_IJS8_SA_S9_EEENS6_IJNS7_ILi1EEESI_SI_EEESC_SE_Li128ELb1ELb1ELb0ELb0EEENS1_19SingleTileSchedulerILb1ELb0ELb1ELi128EEEEEEEEEvNT_6ParamsE --------------------------
	.section	.text._ZN7cutlass13device_kernelIN5flash19enable_sm80_to_sm89INS1_16FlashAttnFwdSm80INS1_25CollectiveMainloopFwdSm80ILi4ELi1ELb0EN4cute5tupleIJNS5_1CILi128EEENS7_ILi96EEENS7_ILi64EEEEEELi64ENS_6half_tEfNS_4arch4Sm80ELb0ELb1ELb1ELb1ELb0ELb1ELb1ELb0EEENS1_21CollectiveEpilogueFwdINS6_IJS8_SA_S9_EEENS6_IJNS7_ILi1EEESI_SI_EEESC_SE_Li128ELb1ELb1ELb0ELb0EEENS1_19SingleTileSchedulerILb1ELb0ELb1ELi128EEEEEEEEEvNT_6ParamsE,"ax",@progbits
	.align	128
.text._ZN7cutlass13device_kernelIN5flash19enable_sm80_to_sm89INS1_16FlashAttnFwdSm80INS1_25CollectiveMainloopFwdSm80ILi4ELi1ELb0EN4cute5tupleIJNS5_1CILi128EEENS7_ILi96EEENS7_ILi64EEEEEELi64ENS_6half_tEfNS_4arch4Sm80ELb0ELb1ELb1ELb1ELb0ELb1ELb1ELb0EEENS1_21CollectiveEpilogueFwdINS6_IJS8_SA_S9_EEENS6_IJNS7_ILi1EEESI_SI_EEESC_SE_Li128ELb1ELb1ELb0ELb0EEENS1_19SingleTileSchedulerILb1ELb0ELb1ELi128EEEEEEEEEvNT_6ParamsE:
        .type           _ZN7cutlass13device_kernelIN5flash19enable_sm80_to_sm89INS1_16FlashAttnFwdSm80INS1_25CollectiveMainloopFwdSm80ILi4ELi1ELb0EN4cute5tupleIJNS5_1CILi128EEENS7_ILi96EEENS7_ILi64EEEEEELi64ENS_6half_tEfNS_4arch4Sm80ELb0ELb1ELb1ELb1ELb0ELb1ELb1ELb0EEENS1_21CollectiveEpilogueFwdINS6_IJS8_SA_S9_EEENS6_IJNS7_ILi1EEESI_SI_EEESC_SE_Li128ELb1ELb1ELb0ELb0EEENS1_19SingleTileSchedulerILb1ELb0ELb1ELi128EEEEEEEEEvNT_6ParamsE,@function
        .size           _ZN7cutlass13device_kernelIN5flash19enable_sm80_to_sm89INS1_16FlashAttnFwdSm80INS1_25CollectiveMainloopFwdSm80ILi4ELi1ELb0EN4cute5tupleIJNS5_1CILi128EEENS7_ILi96EEENS7_ILi64EEEEEELi64ENS_6half_tEfNS_4arch4Sm80ELb0ELb1ELb1ELb1ELb0ELb1ELb1ELb0EEENS1_21CollectiveEpilogueFwdINS6_IJS8_SA_S9_EEENS6_IJNS7_ILi1EEESI_SI_EEESC_SE_Li128ELb1ELb1ELb0ELb0EEENS1_19SingleTileSchedulerILb1ELb0ELb1ELi128EEEEEEEEEvNT_6ParamsE,(.L_x_23 - _ZN7cutlass13device_kernelIN5flash19enable_sm80_to_sm89INS1_16FlashAttnFwdSm80INS1_25CollectiveMainloopFwdSm80ILi4ELi1ELb0EN4cute5tupleIJNS5_1CILi128EEENS7_ILi96EEENS7_ILi64EEEEEELi64ENS_6half_tEfNS_4arch4Sm80ELb0ELb1ELb1ELb1ELb0ELb1ELb1ELb0EEENS1_21CollectiveEpilogueFwdINS6_IJS8_SA_S9_EEENS6_IJNS7_ILi1EEESI_SI_EEESC_SE_Li128ELb1ELb1ELb0ELb0EEENS1_19SingleTileSchedulerILb1ELb0ELb1ELi128EEEEEEEEEvNT_6ParamsE)
        .other          _ZN7cutlass13device_kernelIN5flash19enable_sm80_to_sm89INS1_16FlashAttnFwdSm80INS1_25CollectiveMainloopFwdSm80ILi4ELi1ELb0EN4cute5tupleIJNS5_1CILi128EEENS7_ILi96EEENS7_ILi64EEEEEELi64ENS_6half_tEfNS_4arch4Sm80ELb0ELb1ELb1ELb1ELb0ELb1ELb1ELb0EEENS1_21CollectiveEpilogueFwdINS6_IJS8_SA_S9_EEENS6_IJNS7_ILi1EEESI_SI_EEESC_SE_Li128ELb1ELb1ELb0ELb0EEENS1_19SingleTileSchedulerILb1ELb0ELb1ELi128EEEEEEEEEvNT_6ParamsE,@"STO_CUDA_ENTRY STV_DEFAULT"
_ZN7cutlass13device_kernelIN5flash19enable_sm80_to_sm89INS1_16FlashAttnFwdSm80INS1_25CollectiveMainloopFwdSm80ILi4ELi1ELb0EN4cute5tupleIJNS5_1CILi128EEENS7_ILi96EEENS7_ILi64EEEEEELi64ENS_6half_tEfNS_4arch4Sm80ELb0ELb1ELb1ELb1ELb0ELb1ELb1ELb0EEENS1_21CollectiveEpilogueFwdINS6_IJS8_SA_S9_EEENS6_IJNS7_ILi1EEESI_SI_EEESC_SE_Li128ELb1ELb1ELb0ELb0EEENS1_19SingleTileSchedulerILb1ELb0ELb1ELi128EEEEEEEEEvNT_6ParamsE:
[----:B------:R-:W-:Y:S01]  /*0000*/  LDC R1, c[0x0][0x28] ;  /* 0x00000a00ff017b82 */ /* 0x000fe20000000800 */
[----:B------:R-:W-:Y:S05]  /*0010*/  EXIT ;  /* 0x000000000000794d */ /* 0x000fea0003800000 */
.L_x_5:
        /* <DEDUP_REMOVED lines=14> */
.L_x_23:


//--------------------- .text._ZN7cutlass13device_kernelIN5flash19enable_sm80_to_sm89INS1_16FlashAttnFwdSm80INS1_25CollectiveMainloopFwdSm80ILi4ELi1ELb0EN4cute5tupleIJNS5_1CILi128EEENS7_ILi112EEENS7_ILi64EEEEEELi64ENS_6half_tEfNS_4arch4Sm80ELb1ELb0ELb1ELb0ELb0ELb0ELb1ELb0EEENS1_21CollectiveEpilogueFwdINS6_IJS8_SA_S9_EEENS6_IJNS7_ILi1EEESI_SI_EEESC_SE_Li128ELb0ELb1ELb0ELb0EEENS1_30DynamicPersistentTileSchedulerILi128ELi128ELb0ELb1ELb0EEEEEEEEEvNT_6ParamsE --------------------------
	.section	.text._ZN7cutlass13device_kernelIN5flash19enable_sm80_to_sm89INS1_16FlashAttnFwdSm80INS1_25CollectiveMainloopFwdSm80ILi4ELi1ELb0EN4cute5tupleIJNS5_1CILi128EEENS7_ILi112EEENS7_ILi64EEEEEELi64ENS_6half_tEfNS_4arch4Sm80ELb1ELb0ELb1ELb0ELb0ELb0ELb1ELb0EEENS1_21CollectiveEpilogueFwdINS6_IJS8_SA_S9_EEENS6_IJNS7_ILi1EEESI_SI_EEESC_SE_Li128ELb0ELb1ELb0ELb0EEENS1_30DynamicPersistentTileSchedulerILi128ELi128ELb0ELb1ELb0EEEEEEEEEvNT_6ParamsE,"ax",@progbits
	.align	128
.text._ZN7cutlass13device_kernelIN5flash19enable_sm80_to_sm89INS1_16FlashAttnFwdSm80INS1_25CollectiveMainloopFwdSm80ILi4ELi1ELb0EN4cute5tupleIJNS5_1CILi128EEENS7_ILi112EEENS7_ILi64EEEEEELi64ENS_6half_tEfNS_4arch4Sm80ELb1ELb0ELb1ELb0ELb0ELb0ELb1ELb0EEENS1_21CollectiveEpilogueFwdINS6_IJS8_SA_S9_EEENS6_IJNS7_ILi1EEESI_SI_EEESC_SE_Li128ELb0ELb1ELb0ELb0EEENS1_30DynamicPersistentTileSchedulerILi128ELi128ELb0ELb1ELb0EEEEEEEEEvNT_6ParamsE:
        .type           _ZN7cutlass13device_kernelIN5flash19enable_sm80_to_sm89INS1_16FlashAttnFwdSm80INS1_25CollectiveMainloopFwdSm80ILi4ELi1ELb0EN4cute5tupleIJNS5_1CILi128EEENS7_ILi112EEENS7_ILi64EEEEEELi64ENS_6half_tEfNS_4arch4Sm80ELb1ELb0ELb1ELb0ELb0ELb0ELb1ELb0EEENS1_21CollectiveEpilogueFwdINS6_IJS8_SA_S9_EEENS6_IJNS7_ILi1EEESI_SI_EEESC_SE_Li128ELb0ELb1ELb0ELb0EEENS1_30DynamicPersistentTileSchedulerILi128ELi128ELb0ELb1ELb0EEEEEEEEEvNT_6ParamsE,@function
        .size           _ZN7cutlass13device_kernelIN5flash19enable_sm80_to_sm89INS1_16FlashAttnFwdSm80INS1_25CollectiveMainloopFwdSm80ILi4ELi1ELb0EN4cute5tupleIJNS5_1CILi128EEENS7_ILi112EEENS7_ILi64EEEEEELi64ENS_6half_tEfNS_4arch4Sm80ELb1ELb0ELb1ELb0ELb0ELb0ELb1ELb0EEENS1_21CollectiveEpilogueFwdINS6_IJS8_SA_S9_EEENS6_IJNS7_ILi1EEESI_SI_EEESC_SE_Li128ELb0ELb1ELb0ELb0EEENS1_30DynamicPersistentTileSchedulerILi128ELi128ELb0ELb1ELb0EEEEEEEEEvNT_6ParamsE,(.L_x_24 - _ZN7cutlass13device_kernelIN5flash19enable_sm80_to_sm89INS1_16FlashAttnFwdSm80INS1_25CollectiveMainloopFwdSm80ILi4ELi1ELb0EN4cute5tupleIJNS5_1CILi128EEENS7_ILi112EEENS7_ILi64EEEEEELi64ENS_6half_tEfNS_4arch4Sm80ELb1ELb0ELb1ELb0ELb0ELb0ELb1ELb0EEENS1_21CollectiveEpilogueFwdINS6_IJS8_SA_S9_EEENS6_IJNS7_ILi1EEESI_SI_EEESC_SE_Li128ELb0ELb1ELb0ELb0EEENS1_30DynamicPersistentTileSchedulerILi128ELi128ELb0ELb1ELb0EEEEEEEEEvNT_6ParamsE)
        .other          _ZN7cutlass13device_kernelIN5flash19enable_sm80_to_sm89INS1_16FlashAttnFwdSm80INS1_25CollectiveMainloopFwdSm80ILi4ELi1ELb0EN4cute5tupleIJNS5_1CILi128EEENS7_ILi112EEENS7_ILi64EEEEEELi64ENS_6half_tEfNS_4arch4Sm80ELb1ELb0ELb1ELb0ELb0ELb0ELb1ELb0EEENS1_21CollectiveEpilogueFwdINS6_IJS8_SA_S9_EEENS6_IJNS7_ILi1EEESI_SI_EEESC_SE_Li128ELb0ELb1ELb0ELb0EEENS1_30DynamicPersistentTileSchedulerILi128ELi128ELb0ELb1ELb0EEEEEEEEEvNT_6ParamsE,@"STO_CUDA_ENTRY STV_DEFAULT"
_ZN7cutlass13device_kernelIN5flash19enable_sm80_to_sm89INS1_16FlashAttnFwdSm80INS1_25CollectiveMainloopFwdSm80ILi4ELi1ELb0EN4cute5tupleIJNS5_1CILi128EEENS7_ILi112EEENS7_ILi64EEEEEELi64ENS_6half_tEfNS_4arch4Sm80ELb1ELb0ELb1ELb0ELb0ELb0ELb1ELb0EEENS1_21CollectiveEpilogueFwdINS6_IJS8_SA_S9_EEENS6_IJNS7_ILi1EEESI_SI_EEESC_SE_Li128ELb0ELb1ELb0ELb0EEENS1_30DynamicPersistentTileSchedulerILi128ELi128ELb0ELb1ELb0EEEEEEEEEvNT_6ParamsE:
[----:B------:R-:W-:Y:S01]  /*0000*/  LDC R1, c[0x0][0x28] ;  /* 0x00000a00ff017b82 */ /* 0x000fe20000000800 */
[----:B------:R-:W-:Y:S05]  /*0010*/  EXIT ;  /* 0x000000000000794d */ /* 0x000fea0003800000 */
.L_x_6:
        /* <DEDUP_REMOVED lines=14> */
.L_x_24:


//--------------------- .text._ZN7cutlass13device_kernelIN5flash19enable_sm80_to_sm89INS1_16FlashAttnFwdSm80INS1_25CollectiveMainloopFwdSm80ILi4ELi1ELb0EN4cute5tupleIJNS5_1CILi128EEENS7_ILi112EEENS7_ILi64EEEEEELi64ENS_6half_tEfNS_4arch4Sm80ELb1ELb0ELb1ELb1ELb0ELb0ELb1ELb0EEENS1_21CollectiveEpilogueFwdINS6_IJS8_SA_S9_EEENS6_IJNS7_ILi1EEESI_SI_EEESC_SE_Li128ELb1ELb1ELb0ELb0EEENS1_19SingleTileSchedulerILb1ELb0ELb1ELi128EEEEEEEEEvNT_6ParamsE --------------------------
	.section	.text._ZN7cutlass13device_kernelIN5flash19enable_sm80_to_sm89INS1_16FlashAttnFwdSm80INS1_25CollectiveMainloopFwdSm80ILi4ELi1ELb0EN4cute5tupleIJNS5_1CILi128EEENS7_ILi112EEENS7_ILi64EEEEEELi64ENS_6half_tEfNS_4arch4Sm80ELb1ELb0ELb1ELb1ELb0ELb0ELb1ELb0EEENS1_21CollectiveEpilogueFwdINS6_IJS8_SA_S9_EEENS6_IJNS7_ILi1EEESI_SI_EEESC_SE_Li128ELb1ELb1ELb0ELb0EEENS1_19SingleTileSchedulerILb1ELb0ELb1ELi128EEEEEEEEEvNT_6ParamsE,"ax",@progbits
	.align	128
.text._ZN7cutlass13device_kernelIN5flash19enable_sm80_to_sm89INS1_16FlashAttnFwdSm80INS1_25CollectiveMainloopFwdSm80ILi4ELi1ELb0EN4cute5tupleIJNS5_1CILi128EEENS7_ILi112EEENS7_ILi64EEEEEELi64ENS_6half_tEfNS_4arch4Sm80ELb1ELb0ELb1ELb1ELb0ELb0ELb1ELb0EEENS1_21CollectiveEpilogueFwdINS6_IJS8_SA_S9_EEENS6_IJNS7_ILi1EEESI_SI_EEESC_SE_Li128ELb1ELb1ELb0ELb0EEENS1_19SingleTileSchedulerILb1ELb0ELb1ELi128EEEEEEEEEvNT_6ParamsE:
        .type           _ZN7cutlass13device_kernelIN5flash19enable_sm80_to_sm89INS1_16FlashAttnFwdSm80INS1_25CollectiveMainloopFwdSm80ILi4ELi1ELb0EN4cute5tupleIJNS5_1CILi128EEENS7_ILi112EEENS7_ILi64EEEEEELi64ENS_6half_tEfNS_4arch4Sm80ELb1ELb0ELb1ELb1ELb0ELb0ELb1ELb0EEENS1_21CollectiveEpilogueFwdINS6_IJS8_SA_S9_EEENS6_IJNS7_ILi1EEESI_SI_EEESC_SE_Li128ELb1ELb1ELb0ELb0EEENS1_19SingleTileSchedulerILb1ELb0ELb1ELi128EEEEEEEEEvNT_6ParamsE,@function
        .size           _ZN7cutlass13device_kernelIN5flash19enable_sm80_to_sm89INS1_16FlashAttnFwdSm80INS1_25CollectiveMainloopFwdSm80ILi4ELi1ELb0EN4cute5tupleIJNS5_1CILi128EEENS7_ILi112EEENS7_ILi64EEEEEELi64ENS_6half_tEfNS_4arch4Sm80ELb1ELb0ELb1ELb1ELb0ELb0ELb1ELb0EEENS1_21CollectiveEpilogueFwdINS6_IJS8_SA_S9_EEENS6_IJNS7_ILi1EEESI_SI_EEESC_SE_Li128ELb1ELb1ELb0ELb0EEENS1_19SingleTileSchedulerILb1ELb0ELb1ELi128EEEEEEEEEvNT_6ParamsE,(.L_x_25 - _ZN7cutlass13device_kernelIN5flash19enable_sm80_to_sm89INS1_16FlashAttnFwdSm80INS1_25CollectiveMainloopFwdSm80ILi4ELi1ELb0EN4cute5tupleIJNS5_1CILi128EEENS7_ILi112EEENS7_ILi64EEEEEELi64ENS_6half_tEfNS_4arch4Sm80ELb1ELb0ELb1ELb1ELb0ELb0ELb1ELb0EEENS1_21CollectiveEpilogueFwdINS6_IJS8_SA_S9_EEENS6_IJNS7_ILi1EEESI_SI_EEESC_SE_Li128ELb1ELb1ELb0ELb0EEENS1_19SingleTileSchedulerILb1ELb0ELb1ELi128EEEEEEEEEvNT_6ParamsE)
        .other          _ZN7cutlass13device_kernelIN5flash19enable_sm80_to_sm89INS1_16FlashAttnFwdSm80INS1_25CollectiveMainloopFwdSm80ILi4ELi1ELb0EN4cute5tupleIJNS5_1CILi128EEENS7_ILi112EEENS7_ILi64EEEEEELi64ENS_6half_tEfNS_4arch4Sm80ELb1ELb0ELb1ELb1ELb0ELb0ELb1ELb0EEENS1_21CollectiveEpilogueFwdINS6_IJS8_SA_S9_EEENS6_IJNS7_ILi1EEESI_SI_EEESC_SE_Li128ELb1ELb1ELb0ELb0EEENS1_19SingleTileSchedulerILb1ELb0ELb1ELi128EEEEEEEEEvNT_6ParamsE,@"STO_CUDA_ENTRY STV_DEFAULT"
_ZN7cutlass13device_kernelIN5flash19enable_sm80_to_sm89INS1_16FlashAttnFwdSm80INS1_25CollectiveMainloopFwdSm80ILi4ELi1ELb0EN4cute5tupleIJNS5_1CILi128EEENS7_ILi112EEENS7_ILi64EEEEEELi64ENS_6half_tEfNS_4arch4Sm80ELb1ELb0ELb1ELb1ELb0ELb0ELb1ELb0EEENS1_21CollectiveEpilogueFwdINS6_IJS8_SA_S9_EEENS6_IJNS7_ILi1EEESI_SI_EEESC_SE_Li128ELb1ELb1ELb0ELb0EEENS1_19SingleTileSchedulerILb1ELb0ELb1ELi128EEEEEEEEEvNT_6ParamsE:
[----:B------:R-:W-:Y:S01]  /*0000*/  LDC R1, c[0x0][0x28] ;  /* 0x00000a00ff017b82 */ /* 0x000fe20000000800 */
[----:B------:R-:W-:Y:S05]  /*0010*/  EXIT ;  /* 0x000000000000794d */ /* 0x000fea0003800000 */
.L_x_7:
        /* <DEDUP_REMOVED lines=14> */
.L_x_25:


//--------------------- .text._ZN7cutlass13device_kernelIN5flash19enable_sm80_to_sm89INS1_16FlashAttnFwdSm80INS1_25CollectiveMainloopFwdSm80ILi4ELi1ELb0EN4cute5tupleIJNS5_1CILi128EEENS7_ILi112EEENS7_ILi64EEEEEELi64ENS_6half_tEfNS_4arch4Sm80ELb1ELb0ELb1ELb1ELb0ELb1ELb1ELb0EEENS1_21CollectiveEpilogueFwdINS6_IJS8_SA_S9_EEENS6_IJNS7_ILi1EEESI_SI_EEESC_SE_Li128ELb1ELb1ELb0ELb0EEENS1_19SingleTileSchedulerILb1ELb0ELb1ELi128EEEEEEEEEvNT_6ParamsE --------------------------
	.section	.text._ZN7cutlass13device_kernelIN5flash19enable_sm80_to_sm89INS1_16FlashAttnFwdSm80INS1_25CollectiveMainloopFwdSm80ILi4ELi1ELb0EN4cute5tupleIJNS5_1CILi128EEENS7_ILi112EEENS7_ILi64EEEEEELi64ENS_6half_tEfNS_4arch4Sm80ELb1ELb0ELb1ELb1ELb0ELb1ELb1ELb0EEENS1_21CollectiveEpilogueFwdINS6_IJS8_SA_S9_EEENS6_IJNS7_ILi1EEESI_SI_EEESC_SE_Li128ELb1ELb1ELb0ELb0EEENS1_19SingleTileSchedulerILb1ELb0ELb1ELi128EEEEEEEEEvNT_6ParamsE,"ax",@progbits
	.align	128
.text._ZN7cutlass13device_kernelIN5flash19enable_sm80_to_sm89INS1_16FlashAttnFwdSm80INS1_25CollectiveMainloopFwdSm80ILi4ELi1ELb0EN4cute5tupleIJNS5_1CILi128EEENS7_ILi112EEENS7_ILi64EEEEEELi64ENS_6half_tEfNS_4arch4Sm80ELb1ELb0ELb1ELb1ELb0ELb1ELb1ELb0EEENS1_21CollectiveEpilogueFwdINS6_IJS8_SA_S9_EEENS6_IJNS7_ILi1EEESI_SI_EEESC_SE_Li128ELb1ELb1ELb0ELb0EEENS1_19SingleTileSchedulerILb1ELb0ELb1ELi128EEEEEEEEEvNT_6ParamsE:
        .type           _ZN7cutlass13device_kernelIN5flash19enable_sm80_to_sm89INS1_16FlashAttnFwdSm80INS1_25CollectiveMainloopFwdSm80ILi4ELi1ELb0EN4cute5tupleIJNS5_1CILi128EEENS7_ILi112EEENS7_ILi64EEEEEELi64ENS_6half_tEfNS_4arch4Sm80ELb1ELb0ELb1ELb1ELb0ELb1ELb1ELb0EEENS1_21CollectiveEpilogueFwdINS6_IJS8_SA_S9_EEENS6_IJNS7_ILi1EEESI_SI_EEESC_SE_Li128ELb1ELb1ELb0ELb0EEENS1_19SingleTileSchedulerILb1ELb0ELb1ELi128EEEEEEEEEvNT_6ParamsE,@function
        .size           _ZN7cutlass13device_kernelIN5flash19enable_sm80_to_sm89INS1_16FlashAttnFwdSm80INS1_25CollectiveMainloopFwdSm80ILi4ELi1ELb0EN4cute5tupleIJNS5_1CILi128EEENS7_ILi112EEENS7_ILi64EEEEEELi64ENS_6half_tEfNS_4arch4Sm80ELb1ELb0ELb1ELb1ELb0ELb1ELb1ELb0EEENS1_21CollectiveEpilogueFwdINS6_IJS8_SA_S9_EEENS6_IJNS7_ILi1EEESI_SI_EEESC_SE_Li128ELb1ELb1ELb0ELb0EEENS1_19SingleTileSchedulerILb1ELb0ELb1ELi128EEEEEEEEEvNT_6ParamsE,(.L_x_26 - _ZN7cutlass13device_kernelIN5flash19enable_sm80_to_sm89INS1_16FlashAttnFwdSm80INS1_25CollectiveMainloopFwdSm80ILi4ELi1ELb0EN4cute5tupleIJNS5_1CILi128EEENS7_ILi112EEENS7_ILi64EEEEEELi64ENS_6half_tEfNS_4arch4Sm80ELb1ELb0ELb1ELb1ELb0ELb1ELb1ELb0EEENS1_21CollectiveEpilogueFwdINS6_IJS8_SA_S9_EEENS6_IJNS7_ILi1EEESI_SI_EEESC_SE_Li128ELb1ELb1ELb0ELb0EEENS1_19SingleTileSchedulerILb1ELb0ELb1ELi128EEEEEEEEEvNT_6ParamsE)
        .other          _ZN7cutlass13device_kernelIN5flash19enable_sm80_to_sm89INS1_16FlashAttnFwdSm80INS1_25CollectiveMainloopFwdSm80ILi4ELi1ELb0EN4cute5tupleIJNS5_1CILi128EEENS7_ILi112EEENS7_ILi64EEEEEELi64ENS_6half_tEfNS_4arch4Sm80ELb1ELb0ELb1ELb1ELb0ELb1ELb1ELb0EEENS1_21CollectiveEpilogueFwdINS6_IJS8_SA_S9_EEENS6_IJNS7_ILi1EEESI_SI_EEESC_SE_Li128ELb1ELb1ELb0ELb0EEENS1_19SingleTileSchedulerILb1ELb0ELb1ELi128EEEEEEEEEvNT_6ParamsE,@"STO_CUDA_ENTRY STV_DEFAULT"
_ZN7cutlass13device_kernelIN5flash19enable_sm80_to_sm89INS1_16FlashAttnFwdSm80INS1_25CollectiveMainloopFwdSm80ILi4ELi1ELb0EN4cute5tupleIJNS5_1CILi128EEENS7_ILi112EEENS7_ILi64EEEEEELi64ENS_6half_tEfNS_4arch4Sm80ELb1ELb0ELb1ELb1ELb0ELb1ELb1ELb0EEENS1_21CollectiveEpilogueFwdINS6_IJS8_SA_S9_EEENS6_IJNS7_ILi1EEESI_SI_EEESC_SE_Li128ELb1ELb1ELb0ELb0EEENS1_19SingleTileSchedulerILb1ELb0ELb1ELi128EEEEEEEEEvNT_6ParamsE:
[----:B------:R-:W-:Y:S01]  /*0000*/  LDC R1, c[0x0][0x28] ;  /* 0x00000a00ff017b82 */ /* 0x000fe20000000800 */
[----:B------:R-:W-:Y:S05]  /*0010*/  EXIT ;  /* 0x000000000000794d */ /* 0x000fea0003800000 */
.L_x_8:
        /* <DEDUP_REMOVED lines=14> */
.L_x_26:


//--------------------- .text._ZN7cutlass13device_kernelIN5flash19enable_sm80_to_sm89INS1_16FlashAttnFwdSm80INS1_25CollectiveMainloopFwdSm80ILi4ELi1ELb0EN4cute5tupleIJNS5_1CILi128EEENS7_ILi112EEENS7_ILi64EEEEEELi64ENS_6half_tEfNS_4arch4Sm80ELb0ELb0ELb0ELb0ELb0ELb0ELb1ELb0EEENS1_21CollectiveEpilogueFwdINS6_IJS8_SA_S9_EEENS6_IJNS7_ILi1EEESI_SI_EEESC_SE_Li128ELb0ELb1ELb0ELb0EEENS1_19SingleTileSchedulerILb0ELb0ELb1ELi128EEEEEEEEEvNT_6ParamsE --------------------------
	.section	.text._ZN7cutlass13device_kernelIN5flash19enable_sm80_to_sm89INS1_16FlashAttnFwdSm80INS1_25CollectiveMainloopFwdSm80ILi4ELi1ELb0EN4cute5tupleIJNS5_1CILi128EEENS7_ILi112EEENS7_ILi64EEEEEELi64ENS_6half_tEfNS_4arch4Sm80ELb0ELb0ELb0ELb0ELb0ELb0ELb1ELb0EEENS1_21CollectiveEpilogueFwdINS6_IJS8_SA_S9_EEENS6_IJNS7_ILi1EEESI_SI_EEESC_SE_Li128ELb0ELb1ELb0ELb0EEENS1_19SingleTileSchedulerILb0ELb0ELb1ELi128EEEEEEEEEvNT_6ParamsE,"ax",@progbits
	.align	128
.text._ZN7cutlass13device_kernelIN5flash19enable_sm80_to_sm89INS1_16FlashAttnFwdSm80INS1_25CollectiveMainloopFwdSm80ILi4ELi1ELb0EN4cute5tupleIJNS5_1CILi128EEENS7_ILi112EEENS7_ILi64EEEEEELi64ENS_6half_tEfNS_4arch4Sm80ELb0ELb0ELb0ELb0ELb0ELb0ELb1ELb0EEENS1_21CollectiveEpilogueFwdINS6_IJS8_SA_S9_EEENS6_IJNS7_ILi1EEESI_SI_EEESC_SE_Li128ELb0ELb1ELb0ELb0EEENS1_19SingleTileSchedulerILb0ELb0ELb1ELi128EEEEEEEEEvNT_6ParamsE:
        .type           _ZN7cutlass13device_kernelIN5flash19enable_sm80_to_sm89INS1_16FlashAttnFwdSm80INS1_25CollectiveMainloopFwdSm80ILi4ELi1ELb0EN4cute5tupleIJNS5_1CILi128EEENS7_ILi112EEENS7_ILi64EEEEEELi64ENS_6half_tEfNS_4arch4Sm80ELb0ELb0ELb0ELb0ELb0ELb0ELb1ELb0EEENS1_21CollectiveEpilogueFwdINS6_IJS8_SA_S9_EEENS6_IJNS7_ILi1EEESI_SI_EEESC_SE_Li128ELb0ELb1ELb0ELb0EEENS1_19SingleTileSchedulerILb0ELb0ELb1ELi128EEEEEEEEEvNT_6ParamsE,@function
        .size           _ZN7cutlass13device_kernelIN5flash19enable_sm80_to_sm89INS1_16FlashAttnFwdSm80INS1_25CollectiveMainloopFwdSm80ILi4ELi1ELb0EN4cute5tupleIJNS5_1CILi128EEENS7_ILi112EEENS7_ILi64EEEEEELi64ENS_6half_tEfNS_4arch4Sm80ELb0ELb0ELb0ELb0ELb0ELb0ELb1ELb0EEENS1_21CollectiveEpilogueFwdINS6_IJS8_SA_S9_EEENS6_IJNS7_ILi1EEESI_SI_EEESC_SE_Li128ELb0ELb1ELb0ELb0EEENS1_19SingleTileSchedulerILb0ELb0ELb1ELi128EEEEEEEEEvNT_6ParamsE,(.L_x_27 - _ZN7cutlass13device_kernelIN5flash19enable_sm80_to_sm89INS1_16FlashAttnFwdSm80INS1_25CollectiveMainloopFwdSm80ILi4ELi1ELb0EN4cute5tupleIJNS5_1CILi128EEENS7_ILi112EEENS7_ILi64EEEEEELi64ENS_6half_tEfNS_4arch4Sm80ELb0ELb0ELb0ELb0ELb0ELb0ELb1ELb0EEENS1_21CollectiveEpilogueFwdINS6_IJS8_SA_S9_EEENS6_IJNS7_ILi1EEESI_SI_EEESC_SE_Li128ELb0ELb1ELb0ELb0EEENS1_19SingleTileSchedulerILb0ELb0ELb1ELi128EEEEEEEEEvNT_6ParamsE)
        .other          _ZN7cutlass13device_kernelIN5flash19enable_sm80_to_sm89INS1_16FlashAttnFwdSm80INS1_25CollectiveMainloopFwdSm80ILi4ELi1ELb0EN4cute5tupleIJNS5_1CILi128EEENS7_ILi112EEENS7_ILi64EEEEEELi64ENS_6half_tEfNS_4arch4Sm80ELb0ELb0ELb0ELb0ELb0ELb0ELb1ELb0EEENS1_21CollectiveEpilogueFwdINS6_IJS8_SA_S9_EEENS6_IJNS7_ILi1EEESI_SI_EEESC_SE_Li128ELb0ELb1ELb0ELb0EEENS1_19SingleTileSchedulerILb0ELb0ELb1ELi128EEEEEEEEEvNT_6ParamsE,@"STO_CUDA_ENTRY STV_DEFAULT"
_ZN7cutlass13device_kernelIN5flash19enable_sm80_to_sm89INS1_16FlashAttnFwdSm80INS1_25CollectiveMainloopFwdSm80ILi4ELi1ELb0EN4cute5tupleIJNS5_1CILi128EEENS7_ILi112EEENS7_ILi64EEEEEELi64ENS_6half_tEfNS_4arch4Sm80ELb0ELb0ELb0ELb0ELb0ELb0ELb1ELb0EEENS1_21CollectiveEpilogueFwdINS6_IJS8_SA_S9_EEENS6_IJNS7_ILi1EEESI_SI_EEESC_SE_Li128ELb0ELb1ELb0ELb0EEENS1_19SingleTileSchedulerILb0ELb0ELb1ELi128EEEEEEEEEvNT_6ParamsE:
[----:B------:R-:W-:Y:S01]  /*0000*/  LDC R1, c[0x0][0x28] ;  /* 0x00000a00ff017b82 */ /* 0x000fe20000000800 */
[----:B------:R-:W-:Y:S05]  /*0010*/  EXIT ;  /* 0x000000000000794d */ /* 0x000fea0003800000 */
.L_x_9:
        /* <DEDUP_REMOVED lines=14> */
.L_x_27:


//--------------------- .text._ZN7cutlass13device_kernelIN5flash19enable_sm80_to_sm89INS1_16FlashAttnFwdSm80INS1_25CollectiveMainloopFwdSm80ILi4ELi1ELb0EN4cute5tupleIJNS5_1CILi128EEENS7_ILi112EEENS7_ILi64EEEEEELi64ENS_6half_tEfNS_4arch4Sm80ELb0ELb0ELb0ELb1ELb0ELb0ELb1ELb0EEENS1_21CollectiveEpilogueFwdINS6_IJS8_SA_S9_EEENS6_IJNS7_ILi1EEESI_SI_EEESC_SE_Li128ELb1ELb1ELb0ELb0EEENS1_19SingleTileSchedulerILb1ELb0ELb1ELi128EEEEEEEEEvNT_6ParamsE --------------------------
	.section	.text._ZN7cutlass13device_kernelIN5flash19enable_sm80_to_sm89INS1_16FlashAttnFwdSm80INS1_25CollectiveMainloopFwdSm80ILi4ELi1ELb0EN4cute5tupleIJNS5_1CILi128EEENS7_ILi112EEENS7_ILi64EEEEEELi64ENS_6half_tEfNS_4arch4Sm80ELb0ELb0ELb0ELb1ELb0ELb0ELb1ELb0EEENS1_21CollectiveEpilogueFwdINS6_IJS8_SA_S9_EEENS6_IJNS7_ILi1EEESI_SI_EEESC_SE_Li128ELb1ELb1ELb0ELb0EEENS1_19SingleTileSchedulerILb1ELb0ELb1ELi128EEEEEEEEEvNT_6ParamsE,"ax",@progbits
	.align	128
.text._ZN7cutlass13device_kernelIN5flash19enable_sm80_to_sm89INS1_16FlashAttnFwdSm80INS1_25CollectiveMainloopFwdSm80ILi4ELi1ELb0EN4cute5tupleIJNS5_1CILi128EEENS7_ILi112EEENS7_ILi64EEEEEELi64ENS_6half_tEfNS_4arch4Sm80ELb0ELb0ELb0ELb1ELb0ELb0ELb1ELb0EEENS1_21CollectiveEpilogueFwdINS6_IJS8_SA_S9_EEENS6_IJNS7_ILi1EEESI_SI_EEESC_SE_Li128ELb1ELb1ELb0ELb0EEENS1_19SingleTileSchedulerILb1ELb0ELb1ELi128EEEEEEEEEvNT_6ParamsE:
        .type           _ZN7cutlass13device_kernelIN5flash19enable_sm80_to_sm89INS1_16FlashAttnFwdSm80INS1_25CollectiveMainloopFwdSm80ILi4ELi1ELb0EN4cute5tupleIJNS5_1CILi128EEENS7_ILi112EEENS7_ILi64EEEEEELi64ENS_6half_tEfNS_4arch4Sm80ELb0ELb0ELb0ELb1ELb0ELb0ELb1ELb0EEENS1_21CollectiveEpilogueFwdINS6_IJS8_SA_S9_EEENS6_IJNS7_ILi1EEESI_SI_EEESC_SE_Li128ELb1ELb1ELb0ELb0EEENS1_19SingleTileSchedulerILb1ELb0ELb1ELi128EEEEEEEEEvNT_6ParamsE,@function
        .size           _ZN7cutlass13device_kernelIN5flash19enable_sm80_to_sm89INS1_16FlashAttnFwdSm80INS1_25CollectiveMainloopFwdSm80ILi4ELi1ELb0EN4cute5tupleIJNS5_1CILi128EEENS7_ILi112EEENS7_ILi64EEEEEELi64ENS_6half_tEfNS_4arch4Sm80ELb0ELb0ELb0ELb1ELb0ELb0ELb1ELb0EEENS1_21CollectiveEpilogueFwdINS6_IJS8_SA_S9_EEENS6_IJNS7_ILi1EEESI_SI_EEESC_SE_Li128ELb1ELb1ELb0ELb0EEENS1_19SingleTileSchedulerILb1ELb0ELb1ELi128EEEEEEEEEvNT_6ParamsE,(.L_x_28 - _ZN7cutlass13device_kernelIN5flash19enable_sm80_to_sm89INS1_16FlashAttnFwdSm80INS1_25CollectiveMainloopFwdSm80ILi4ELi1ELb0EN4cute5tupleIJNS5_1CILi128EEENS7_ILi112EEENS7_ILi64EEEEEELi64ENS_6half_tEfNS_4arch4Sm80ELb0ELb0ELb0ELb1ELb0ELb0ELb1ELb0EEENS1_21CollectiveEpilogueFwdINS6_IJS8_SA_S9_EEENS6_IJNS7_ILi1EEESI_SI_EEESC_SE_Li128ELb1ELb1ELb0ELb0EEENS1_19SingleTileSchedulerILb1ELb0ELb1ELi128EEEEEEEEEvNT_6ParamsE)
        .other          _ZN7cutlass13device_kernelIN5flash19enable_sm80_to_sm89INS1_16FlashAttnFwdSm80INS1_25CollectiveMainloopFwdSm80ILi4ELi1ELb0EN4cute5tupleIJNS5_1CILi128EEENS7_ILi112EEENS7_ILi64EEEEEELi64ENS_6half_tEfNS_4arch4Sm80ELb0ELb0ELb0ELb1ELb0ELb0ELb1ELb0EEENS1_21CollectiveEpilogueFwdINS6_IJS8_SA_S9_EEENS6_IJNS7_ILi1EEESI_SI_EEESC_SE_Li128ELb1ELb1ELb0ELb0EEENS1_19SingleTileSchedulerILb1ELb0ELb1ELi128EEEEEEEEEvNT_6ParamsE,@"STO_CUDA_ENTRY STV_DEFAULT"
_ZN7cutlass13device_kernelIN5flash19enable_sm80_to_sm89INS1_16FlashAttnFwdSm80INS1_25CollectiveMainloopFwdSm80ILi4ELi1ELb0EN4cute5tupleIJNS5_1CILi128EEENS7_ILi112EEENS7_ILi64EEEEEELi64ENS_6half_tEfNS_4arch4Sm80ELb0ELb0ELb0ELb1ELb0ELb0ELb1ELb0EEENS1_21CollectiveEpilogueFwdINS6_IJS8_SA_S9_EEENS6_IJNS7_ILi1EEESI_SI_EEESC_SE_Li128ELb1ELb1ELb0ELb0EEENS1_19SingleTileSchedulerILb1ELb0ELb1ELi128EEEEEEEEEvNT_6ParamsE:
[----:B------:R-:W-:Y:S01]  /*0000*/  LDC R1, c[0x0][0x28] ;  /* 0x00000a00ff017b82 */ /* 0x000fe20000000800 */
[----:B------:R-:W-:Y:S05]  /*0010*/  EXIT ;  /* 0x000000000000794d */ /* 0x000fea0003800000 */
.L_x_10:
        /* <DEDUP_REMOVED lines=14> */
.L_x_28:


//--------------------- .text._ZN7cutlass13device_kernelIN5flash19enable_sm80_to_sm89INS1_16FlashAttnFwdSm80INS1_25CollectiveMainloopFwdSm80ILi4ELi1ELb0EN4cute5tupleIJNS5_1CILi128EEENS7_ILi112EEENS7_ILi64EEEEEELi64ENS_6half_tEfNS_4arch4Sm80ELb0ELb0ELb0ELb1ELb0ELb1ELb1ELb0EEENS1_21CollectiveEpilogueFwdINS6_IJS8_SA_S9_EEENS6_IJNS7_ILi1EEESI_SI_EEESC_SE_Li128ELb1ELb1ELb0ELb0EEENS1_19SingleTileSchedulerILb1ELb0ELb1ELi128EEEEEEEEEvNT_6ParamsE --------------------------
	.section	.text._ZN7cutlass13device_kernelIN5flash19enable_sm80_to_sm89INS1_16FlashAttnFwdSm80INS1_25CollectiveMainloopFwdSm80ILi4ELi1ELb0EN4cute5tupleIJNS5_1CILi128EEENS7_ILi112EEENS7_ILi64EEEEEELi64ENS_6half_tEfNS_4arch4Sm80ELb0ELb0ELb0ELb1ELb0ELb1ELb1ELb0EEENS1_21CollectiveEpilogueFwdINS6_IJS8_SA_S9_EEENS6_IJNS7_ILi1EEESI_SI_EEESC_SE_Li128ELb1ELb1ELb0ELb0EEENS1_19SingleTileSchedulerILb1ELb0ELb1ELi128EEEEEEEEEvNT_6ParamsE,"ax",@progbits
	.align	128
.text._ZN7cutlass13device_kernelIN5flash19enable_sm80_to_sm89INS1_16FlashAttnFwdSm80INS1_25CollectiveMainloopFwdSm80ILi4ELi1ELb0EN4cute5tupleIJNS5_1CILi128EEENS7_ILi112EEENS7_ILi64EEEEEELi64ENS_6half_tEfNS_4arch4Sm80ELb0ELb0ELb0ELb1ELb0ELb1ELb1ELb0EEENS1_21CollectiveEpilogueFwdINS6_IJS8_SA_S9_EEENS6_IJNS7_ILi1EEESI_SI_EEESC_SE_Li128ELb1ELb1ELb0ELb0EEENS1_19SingleTileSchedulerILb1ELb0ELb1ELi128EEEEEEEEEvNT_6ParamsE:
        .type           _ZN7cutlass13device_kernelIN5flash19enable_sm80_to_sm89INS1_16FlashAttnFwdSm80INS1_25CollectiveMainloopFwdSm80ILi4ELi1ELb0EN4cute5tupleIJNS5_1CILi128EEENS7_ILi112EEENS7_ILi64EEEEEELi64ENS_6half_tEfNS_4arch4Sm80ELb0ELb0ELb0ELb1ELb0ELb1ELb1ELb0EEENS1_21CollectiveEpilogueFwdINS6_IJS8_SA_S9_EEENS6_IJNS7_ILi1EEESI_SI_EEESC_SE_Li128ELb1ELb1ELb0ELb0EEENS1_19SingleTileSchedulerILb1ELb0ELb1ELi128EEEEEEEEEvNT_6ParamsE,@function
        .size           _ZN7cutlass13device_kernelIN5flash19enable_sm80_to_sm89INS1_16FlashAttnFwdSm80INS1_25CollectiveMainloopFwdSm80ILi4ELi1ELb0EN4cute5tupleIJNS5_1CILi128EEENS7_ILi112EEENS7_ILi64EEEEEELi64ENS_6half_tEfNS_4arch4Sm80ELb0ELb0ELb0ELb1ELb0ELb1ELb1ELb0EEENS1_21CollectiveEpilogueFwdINS6_IJS8_SA_S9_EEENS6_IJNS7_ILi1EEESI_SI_EEESC_SE_Li128ELb1ELb1ELb0ELb0EEENS1_19SingleTileSchedulerILb1ELb0ELb1ELi128EEEEEEEEEvNT_6ParamsE,(.L_x_29 - _ZN7cutlass13device_kernelIN5flash19enable_sm80_to_sm89INS1_16FlashAttnFwdSm80INS1_25CollectiveMainloopFwdSm80ILi4ELi1ELb0EN4cute5tupleIJNS5_1CILi128EEENS7_ILi112EEENS7_ILi64EEEEEELi64ENS_6half_tEfNS_4arch4Sm80ELb0ELb0ELb0ELb1ELb0ELb1ELb1ELb0EEENS1_21CollectiveEpilogueFwdINS6_IJS8_SA_S9_EEENS6_IJNS7_ILi1EEESI_SI_EEESC_SE_Li128ELb1ELb1ELb0ELb0EEENS1_19SingleTileSchedulerILb1ELb0ELb1ELi128EEEEEEEEEvNT_6ParamsE)
        .other          _ZN7cutlass13device_kernelIN5flash19enable_sm80_to_sm89INS1_16FlashAttnFwdSm80INS1_25CollectiveMainloopFwdSm80ILi4ELi1ELb0EN4cute5tupleIJNS5_1CILi128EEENS7_ILi112EEENS7_ILi64EEEEEELi64ENS_6half_tEfNS_4arch4Sm80ELb0ELb0ELb0ELb1ELb0ELb1ELb1ELb0EEENS1_21CollectiveEpilogueFwdINS6_IJS8_SA_S9_EEENS6_IJNS7_ILi1EEESI_SI_EEESC_SE_Li128ELb1ELb1ELb0ELb0EEENS1_19SingleTileSchedulerILb1ELb0ELb1ELi128EEEEEEEEEvNT_6ParamsE,@"STO_CUDA_ENTRY STV_DEFAULT"
_ZN7cutlass13device_kernelIN5flash19enable_sm80_to_sm89INS1_16FlashAttnFwdSm80INS1_25CollectiveMainloopFwdSm80ILi4ELi1ELb0EN4cute5tupleIJNS5_1CILi128EEENS7_ILi112EEENS7_ILi64EEEEEELi64ENS_6half_tEfNS_4arch4Sm80ELb0ELb0ELb0ELb1ELb0ELb1ELb1ELb0EEENS1_21CollectiveEpilogueFwdINS6_IJS8_SA_S9_EEENS6_IJNS7_ILi1EEESI_SI_EEESC_SE_Li128ELb1ELb1ELb0ELb0EEENS1_19SingleTileSchedulerILb1ELb0ELb1ELi128EEEEEEEEEvNT_6ParamsE:
[----:B------:R-:W-:Y:S01]  /*0000*/  LDC R1, c[0x0][0x28] ;  /* 0x00000a00ff017b82 */ /* 0x000fe20000000800 */
[----:B------:R-:W-:Y:S05]  /*0010*/  EXIT ;  /* 0x000000000000794d */ /* 0x000fea0003800000 */
.L_x_11:
        /* <DEDUP_REMOVED lines=14> */
.L_x_29:


//--------------------- .text._ZN7cutlass13device_kernelIN5flash19enable_sm80_to_sm89INS1_16FlashAttnFwdSm80INS1_25CollectiveMainloopFwdSm80ILi4ELi1ELb0EN4cute5tupleIJNS5_1CILi128EEENS7_ILi96EEENS7_ILi64EEEEEELi64ENS_6half_tEfNS_4arch4Sm80ELb0ELb1ELb0ELb0ELb0ELb0ELb1ELb0EEENS1_21CollectiveEpilogueFwdINS6_IJS8_SA_S9_EEENS6_IJNS7_ILi1EEESI_SI_EEESC_SE_Li128ELb0ELb1ELb0ELb0EEENS1_19SingleTileSchedulerILb0ELb0ELb1ELi128EEEEEEEEEvNT_6ParamsE --------------------------
	.section	.text._ZN7cutlass13device_kernelIN5flash19enable_sm80_to_sm89INS1_16FlashAttnFwdSm80INS1_25CollectiveMainloopFwdSm80ILi4ELi1ELb0EN4cute5tupleIJNS5_1CILi128EEENS7_ILi96EEENS7_ILi64EEEEEELi64ENS_6half_tEfNS_4arch4Sm80ELb0ELb1ELb0ELb0ELb0ELb0ELb1ELb0EEENS1_21CollectiveEpilogueFwdINS6_IJS8_SA_S9_EEENS6_IJNS7_ILi1EEESI_SI_EEESC_SE_Li128ELb0ELb1ELb0ELb0EEENS1_19SingleTileSchedulerILb0ELb0ELb1ELi128EEEEEEEEEvNT_6ParamsE,"ax",@progbits
	.align	128
.text._ZN7cutlass13device_kernelIN5flash19enable_sm80_to_sm89INS1_16FlashAttnFwdSm80INS1_25CollectiveMainloopFwdSm80ILi4ELi1ELb0EN4cute5tupleIJNS5_1CILi128EEENS7_ILi96EEENS7_ILi64EEEEEELi64ENS_6half_tEfNS_4arch4Sm80ELb0ELb1ELb0ELb0ELb0ELb0ELb1ELb0EEENS1_21CollectiveEpilogueFwdINS6_IJS8_SA_S9_EEENS6_IJNS7_ILi1EEESI_SI_EEESC_SE_Li128ELb0ELb1ELb0ELb0EEENS1_19SingleTileSchedulerILb0ELb0ELb1ELi128EEEEEEEEEvNT_6ParamsE:
        .type           _ZN7cutlass13device_kernelIN5flash19enable_sm80_to_sm89INS1_16FlashAttnFwdSm80INS1_25CollectiveMainloopFwdSm80ILi4ELi1ELb0EN4cute5tupleIJNS5_1CILi128EEENS7_ILi96EEENS7_ILi64EEEEEELi64ENS_6half_tEfNS_4arch4Sm80ELb0ELb1ELb0ELb0ELb0ELb0ELb1ELb0EEENS1_21CollectiveEpilogueFwdINS6_IJS8_SA_S9_EEENS6_IJNS7_ILi1EEESI_SI_EEESC_SE_Li128ELb0ELb1ELb0ELb0EEENS1_19SingleTileSchedulerILb0ELb0ELb1ELi128EEEEEEEEEvNT_6ParamsE,@function
        .size           _ZN7cutlass13device_kernelIN5flash19enable_sm80_to_sm89INS1_16FlashAttnFwdSm80INS1_25CollectiveMainloopFwdSm80ILi4ELi1ELb0EN4cute5tupleIJNS5_1CILi128EEENS7_ILi96EEENS7_ILi64EEEEEELi64ENS_6half_tEfNS_4arch4Sm80ELb0ELb1ELb0ELb0ELb0ELb0ELb1ELb0EEENS1_21CollectiveEpilogueFwdINS6_IJS8_SA_S9_EEENS6_IJNS7_ILi1EEESI_SI_EEESC_SE_Li128ELb0ELb1ELb0ELb0EEENS1_19SingleTileSchedulerILb0ELb0ELb1ELi128EEEEEEEEEvNT_6ParamsE,(.L_x_30 - _ZN7cutlass13device_kernelIN5flash19enable_sm80_to_sm89INS1_16FlashAttnFwdSm80INS1_25CollectiveMainloopFwdSm80ILi4ELi1ELb0EN4cute5tupleIJNS5_1CILi128EEENS7_ILi96EEENS7_ILi64EEEEEELi64ENS_6half_tEfNS_4arch4Sm80ELb0ELb1ELb0ELb0ELb0ELb0ELb1ELb0EEENS1_21CollectiveEpilogueFwdINS6_IJS8_SA_S9_EEENS6_IJNS7_ILi1EEESI_SI_EEESC_SE_Li128ELb0ELb1ELb0ELb0EEENS1_19SingleTileSchedulerILb0ELb0ELb1ELi128EEEEEEEEEvNT_6ParamsE)
        .other          _ZN7cutlass13device_kernelIN5flash19enable_sm80_to_sm89INS1_16FlashAttnFwdSm80INS1_25CollectiveMainloopFwdSm80ILi4ELi1ELb0EN4cute5tupleIJNS5_1CILi128EEENS7_ILi96EEENS7_ILi64EEEEEELi64ENS_6half_tEfNS_4arch4Sm80ELb0ELb1ELb0ELb0ELb0ELb0ELb1ELb0EEENS1_21CollectiveEpilogueFwdINS6_IJS8_SA_S9_EEENS6_IJNS7_ILi1EEESI_SI_EEESC_SE_Li128ELb0ELb1ELb0ELb0EEENS1_19SingleTileSchedulerILb0ELb0ELb1ELi128EEEEEEEEEvNT_6ParamsE,@"STO_CUDA_ENTRY STV_DEFAULT"
_ZN7cutlass13device_kernelIN5flash19enable_sm80_to_sm89INS1_16FlashAttnFwdSm80INS1_25CollectiveMainloopFwdSm80ILi4ELi1ELb0EN4cute5tupleIJNS5_1CILi128EEENS7_ILi96EEENS7_ILi64EEEEEELi64ENS_6half_tEfNS_4arch4Sm80ELb0ELb1ELb0ELb0ELb0ELb0ELb1ELb0EEENS1_21CollectiveEpilogueFwdINS6_IJS8_SA_S9_EEENS6_IJNS7_ILi1EEESI_SI_EEESC_SE_Li128ELb0ELb1ELb0ELb0EEENS1_19SingleTileSchedulerILb0ELb0ELb1ELi128EEEEEEEEEvNT_6ParamsE:
[----:B------:R-:W-:Y:S01]  /*0000*/  LDC R1, c[0x0][0x28] ;  /* 0x00000a00ff017b82 */ /* 0x000fe20000000800 */
[----:B------:R-:W-:Y:S05]  /*0010*/  EXIT ;  /* 0x000000000000794d */ /* 0x000fea0003800000 */
.L_x_12:
        /* <DEDUP_REMOVED lines=14> */
.L_x_30:


//--------------------- .text._ZN7cutlass13device_kernelIN5flash19enable_sm80_to_sm89INS1_16FlashAttnFwdSm80INS1_25CollectiveMainloopFwdSm80ILi4ELi1ELb0EN4cute5tupleIJNS5_1CILi128EEENS7_ILi96EEENS7_ILi64EEEEEELi64ENS_6half_tEfNS_4arch4Sm80ELb0ELb1ELb0ELb1ELb0ELb0ELb1ELb0EEENS1_21CollectiveEpilogueFwdINS6_IJS8_SA_S9_EEENS6_IJNS7_ILi1EEESI_SI_EEESC_SE_Li128ELb1ELb1ELb0ELb0EEENS1_19SingleTileSchedulerILb1ELb0ELb1ELi128EEEEEEEEEvNT_6ParamsE --------------------------
	.section	.text._ZN7cutlass13device_kernelIN5flash19enable_sm80_to_sm89INS1_16FlashAttnFwdSm80INS1_25CollectiveMainloopFwdSm80ILi4ELi1ELb0EN4cute5tupleIJNS5_1CILi128EEENS7_ILi96EEENS7_ILi64EEEEEELi64ENS_6half_tEfNS_4arch4Sm80ELb0ELb1ELb0ELb1ELb0ELb0ELb1ELb0EEENS1_21CollectiveEpilogueFwdINS6_IJS8_SA_S9_EEENS6_IJNS7_ILi1EEESI_SI_EEESC_SE_Li128ELb1ELb1ELb0ELb0EEENS1_19SingleTileSchedulerILb1ELb0ELb1ELi128EEEEEEEEEvNT_6ParamsE,"ax",@progbits
	.align	128
.text._ZN7cutlass13device_kernelIN5flash19enable_sm80_to_sm89INS1_16FlashAttnFwdSm80INS1_25CollectiveMainloopFwdSm80ILi4ELi1ELb0EN4cute5tupleIJNS5_1CILi128EEENS7_ILi96EEENS7_ILi64EEEEEELi64ENS_6half_tEfNS_4arch4Sm80ELb0ELb1ELb0ELb1ELb0ELb0ELb1ELb0EEENS1_21CollectiveEpilogueFwdINS6_IJS8_SA_S9_EEENS6_IJNS7_ILi1EEESI_SI_EEESC_SE_Li128ELb1ELb1ELb0ELb0EEENS1_19SingleTileSchedulerILb1ELb0ELb1ELi128EEEEEEEEEvNT_6ParamsE:
        .type           _ZN7cutlass13device_kernelIN5flash19enable_sm80_to_sm89INS1_16FlashAttnFwdSm80INS1_25CollectiveMainloopFwdSm80ILi4ELi1ELb0EN4cute5tupleIJNS5_1CILi128EEENS7_ILi96EEENS7_ILi64EEEEEELi64ENS_6half_tEfNS_4arch4Sm80ELb0ELb1ELb0ELb1ELb0ELb0ELb1ELb0EEENS1_21CollectiveEpilogueFwdINS6_IJS8_SA_S9_EEENS6_IJNS7_ILi1EEESI_SI_EEESC_SE_Li128ELb1ELb1ELb0ELb0EEENS1_19SingleTileSchedulerILb1ELb0ELb1ELi128EEEEEEEEEvNT_6ParamsE,@function
        .size           _ZN7cutlass13device_kernelIN5flash19enable_sm80_to_sm89INS1_16FlashAttnFwdSm80INS1_25CollectiveMainloopFwdSm80ILi4ELi1ELb0EN4cute5tupleIJNS5_1CILi128EEENS7_ILi96EEENS7_ILi64EEEEEELi64ENS_6half_tEfNS_4arch4Sm80ELb0ELb1ELb0ELb1ELb0ELb0ELb1ELb0EEENS1_21CollectiveEpilogueFwdINS6_IJS8_SA_S9_EEENS6_IJNS7_ILi1EEESI_SI_EEESC_SE_Li128ELb1ELb1ELb0ELb0EEENS1_19SingleTileSchedulerILb1ELb0ELb1ELi128EEEEEEEEEvNT_6ParamsE,(.L_x_31 - _ZN7cutlass13device_kernelIN5flash19enable_sm80_to_sm89INS1_16FlashAttnFwdSm80INS1_25CollectiveMainloopFwdSm80ILi4ELi1ELb0EN4cute5tupleIJNS5_1CILi128EEENS7_ILi96EEENS7_ILi64EEEEEELi64ENS_6half_tEfNS_4arch4Sm80ELb0ELb1ELb0ELb1ELb0ELb0ELb1ELb0EEENS1_21CollectiveEpilogueFwdINS6_IJS8_SA_S9_EEENS6_IJNS7_ILi1EEESI_SI_EEESC_SE_Li128ELb1ELb1ELb0ELb0EEENS1_19SingleTileSchedulerILb1ELb0ELb1ELi128EEEEEEEEEvNT_6ParamsE)
        .other          _ZN7cutlass13device_kernelIN5flash19enable_sm80_to_sm89INS1_16FlashAttnFwdSm80INS1_25CollectiveMainloopFwdSm80ILi4ELi1ELb0EN4cute5tupleIJNS5_1CILi128EEENS7_ILi96EEENS7_ILi64EEEEEELi64ENS_6half_tEfNS_4arch4Sm80ELb0ELb1ELb0ELb1ELb0ELb0ELb1ELb0EEENS1_21CollectiveEpilogueFwdINS6_IJS8_SA_S9_EEENS6_IJNS7_ILi1EEESI_SI_EEESC_SE_Li128ELb1ELb1ELb0ELb0EEENS1_19SingleTileSchedulerILb1ELb0ELb1ELi128EEEEEEEEEvNT_6ParamsE,@"STO_CUDA_ENTRY STV_DEFAULT"
_ZN7cutlass13device_kernelIN5flash19enable_sm80_to_sm89INS1_16FlashAttnFwdSm80INS1_25CollectiveMainloopFwdSm80ILi4ELi1ELb0EN4cute5tupleIJNS5_1CILi128EEENS7_ILi96EEENS7_ILi64EEEEEELi64ENS_6half_tEfNS_4arch4Sm80ELb0ELb1ELb0ELb1ELb0ELb0ELb1ELb0EEENS1_21CollectiveEpilogueFwdINS6_IJS8_SA_S9_EEENS6_IJNS7_ILi1EEESI_SI_EEESC_SE_Li128ELb1ELb1ELb0ELb0EEENS1_19SingleTileSchedulerILb1ELb0ELb1ELi128EEEEEEEEEvNT_6ParamsE:
[----:B------:R-:W-:Y:S01]  /*0000*/  LDC R1, c[0x0][0x28] ;  /* 0x00000a00ff017b82 */ /* 0x000fe20000000800 */
[----:B------:R-:W-:Y:S05]  /*0010*/  EXIT ;  /* 0x000000000000794d */ /* 0x000fea0003800000 */
.L_x_13:
        /* <DEDUP_REMOVED lines=14> */
.L_x_31:


//--------------------- .text._ZN7cutlass13device_kernelIN5flash19enable_sm80_to_sm89INS1_16FlashAttnFwdSm80INS1_25CollectiveMainloopFwdSm80ILi4ELi1ELb0EN4cute5tupleIJNS5_1CILi128EEENS7_ILi96EEENS7_ILi64EEEEEELi64ENS_6half_tEfNS_4arch4Sm80ELb0ELb1ELb0ELb1ELb0ELb1ELb1ELb0EEENS1_21CollectiveEpilogueFwdINS6_IJS8_SA_S9_EEENS6_IJNS7_ILi1EEESI_SI_EEESC_SE_Li128ELb1ELb1ELb0ELb0EEENS1_19SingleTileSchedulerILb1ELb0ELb1ELi128EEEEEEEEEvNT_6ParamsE --------------------------
	.section	.text._ZN7cutlass13device_kernelIN5flash19enable_sm80_to_sm89INS1_16FlashAttnFwdSm80INS1_25CollectiveMainloopFwdSm80ILi4ELi1ELb0EN4cute5tupleIJNS5_1CILi128EEENS7_ILi96EEENS7_ILi64EEEEEELi64ENS_6half_tEfNS_4arch4Sm80ELb0ELb1ELb0ELb1ELb0ELb1ELb1ELb0EEENS1_21CollectiveEpilogueFwdINS6_IJS8_SA_S9_EEENS6_IJNS7_ILi1EEESI_SI_EEESC_SE_Li128ELb1ELb1ELb0ELb0EEENS1_19SingleTileSchedulerILb1ELb0ELb1ELi128EEEEEEEEEvNT_6ParamsE,"ax",@progbits
	.align	128
.text._ZN7cutlass13device_kernelIN5flash19enable_sm80_to_sm89INS1_16FlashAttnFwdSm80INS1_25CollectiveMainloopFwdSm80ILi4ELi1ELb0EN4cute5tupleIJNS5_1CILi128EEENS7_ILi96EEENS7_ILi64EEEEEELi64ENS_6half_tEfNS_4arch4Sm80ELb0ELb1ELb0ELb1ELb0ELb1ELb1ELb0EEENS1_21CollectiveEpilogueFwdINS6_IJS8_SA_S9_EEENS6_IJNS7_ILi1EEESI_SI_EEESC_SE_Li128ELb1ELb1ELb0ELb0EEENS1_19SingleTileSchedulerILb1ELb0ELb1ELi128EEEEEEEEEvNT_6ParamsE:
        .type           _ZN7cutlass13device_kernelIN5flash19enable_sm80_to_sm89INS1_16FlashAttnFwdSm80INS1_25CollectiveMainloopFwdSm80ILi4ELi1ELb0EN4cute5tupleIJNS5_1CILi128EEENS7_ILi96EEENS7_ILi64EEEEEELi64ENS_6half_tEfNS_4arch4Sm80ELb0ELb1ELb0ELb1ELb0ELb1ELb1ELb0EEENS1_21CollectiveEpilogueFwdINS6_IJS8_SA_S9_EEENS6_IJNS7_ILi1EEESI_SI_EEESC_SE_Li128ELb1ELb1ELb0ELb0EEENS1_19SingleTileSchedulerILb1ELb0ELb1ELi128EEEEEEEEEvNT_6ParamsE,@function
        .size           _ZN7cutlass13device_kernelIN5flash19enable_sm80_to_sm89INS1_16FlashAttnFwdSm80INS1_25CollectiveMainloopFwdSm80ILi4ELi1ELb0EN4cute5tupleIJNS5_1CILi128EEENS7_ILi96EEENS7_ILi64EEEEEELi64ENS_6half_tEfNS_4arch4Sm80ELb0ELb1ELb0ELb1ELb0ELb1ELb1ELb0EEENS1_21CollectiveEpilogueFwdINS6_IJS8_SA_S9_EEENS6_IJNS7_ILi1EEESI_SI_EEESC_SE_Li128ELb1ELb1ELb0ELb0EEENS1_19SingleTileSchedulerILb1ELb0ELb1ELi128EEEEEEEEEvNT_6ParamsE,(.L_x_32 - _ZN7cutlass13device_kernelIN5flash19enable_sm80_to_sm89INS1_16FlashAttnFwdSm80INS1_25CollectiveMainloopFwdSm80ILi4ELi1ELb0EN4cute5tupleIJNS5_1CILi128EEENS7_ILi96EEENS7_ILi64EEEEEELi64ENS_6half_tEfNS_4arch4Sm80ELb0ELb1ELb0ELb1ELb0ELb1ELb1ELb0EEENS1_21CollectiveEpilogueFwdINS6_IJS8_SA_S9_EEENS6_IJNS7_ILi1EEESI_SI_EEESC_SE_Li128ELb1ELb1ELb0ELb0EEENS1_19SingleTileSchedulerILb1ELb0ELb1ELi128EEEEEEEEEvNT_6ParamsE)
        .other          _ZN7cutlass13device_kernelIN5flash19enable_sm80_to_sm89INS1_16FlashAttnFwdSm80INS1_25CollectiveMainloopFwdSm80ILi4ELi1ELb0EN4cute5tupleIJNS5_1CILi128EEENS7_ILi96EEENS7_ILi64EEEEEELi64ENS_6half_tEfNS_4arch4Sm80ELb0ELb1ELb0ELb1ELb0ELb1ELb1ELb0EEENS1_21CollectiveEpilogueFwdINS6_IJS8_SA_S9_EEENS6_IJNS7_ILi1EEESI_SI_EEESC_SE_Li128ELb1ELb1ELb0ELb0EEENS1_19SingleTileSchedulerILb1ELb0ELb1ELi128EEEEEEEEEvNT_6ParamsE,@"STO_CUDA_ENTRY STV_DEFAULT"
_ZN7cutlass13device_kernelIN5flash19enable_sm80_to_sm89INS1_16FlashAttnFwdSm80INS1_25CollectiveMainloopFwdSm80ILi4ELi1ELb0EN4cute5tupleIJNS5_1CILi128EEENS7_ILi96EEENS7_ILi64EEEEEELi64ENS_6half_tEfNS_4arch4Sm80ELb0ELb1ELb0ELb1ELb0ELb1ELb1ELb0EEENS1_21CollectiveEpilogueFwdINS6_IJS8_SA_S9_EEENS6_IJNS7_ILi1EEESI_SI_EEESC_SE_Li128ELb1ELb1ELb0ELb0EEENS1_19SingleTileSchedulerILb1ELb0ELb1ELi128EEEEEEEEEvNT_6ParamsE:
[----:B------:R-:W-:Y:S01]  /*0000*/  LDC R1, c[0x0][0x28] ;  /* 0x00000a00ff017b82 */ /* 0x000fe20000000800 */
[----:B------:R-:W-:Y:S05]  /*0010*/  EXIT ;  /* 0x000000000000794d */ /* 0x000fea0003800000 */
.L_x_14:
        /* <DEDUP_REMOVED lines=14> */
.L_x_32:


//--------------------- .text._ZN7cutlass13device_kernelIN5flash19enable_sm80_to_sm89INS1_16FlashAttnFwdSm80INS1_25CollectiveMainloopFwdSm80ILi4ELi1ELb0EN4cute5tupleIJNS5_1CILi128EEENS7_ILi112EEENS7_ILi64EEEEEELi64ENS_6half_tEfNS_4arch4Sm80ELb1ELb0ELb0ELb0ELb0ELb0ELb1ELb0EEENS1_21CollectiveEpilogueFwdINS6_IJS8_SA_S9_EEENS6_IJNS7_ILi1EEESI_SI_EEESC_SE_Li128ELb0ELb1ELb0ELb0EEENS1_30DynamicPersistentTileSchedulerILi128ELi128ELb0ELb1ELb0EEEEEEEEEvNT_6ParamsE --------------------------
	.section	.text._ZN7cutlass13device_kernelIN5flash19enable_sm80_to_sm89INS1_16FlashAttnFwdSm80INS1_25CollectiveMainloopFwdSm80ILi4ELi1ELb0EN4cute5tupleIJNS5_1CILi128EEENS7_ILi112EEENS7_ILi64EEEEEELi64ENS_6half_tEfNS_4arch4Sm80ELb1ELb0ELb0ELb0ELb0ELb0ELb1ELb0EEENS1_21CollectiveEpilogueFwdINS6_IJS8_SA_S9_EEENS6_IJNS7_ILi1EEESI_SI_EEESC_SE_Li128ELb0ELb1ELb0ELb0EEENS1_30DynamicPersistentTileSchedulerILi128ELi128ELb0ELb1ELb0EEEEEEEEEvNT_6ParamsE,"ax",@progbits
	.align	128
.text._ZN7cutlass13device_kernelIN5flash19enable_sm80_to_sm89INS1_16FlashAttnFwdSm80INS1_25CollectiveMainloopFwdSm80ILi4ELi1ELb0EN4cute5tupleIJNS5_1CILi128EEENS7_ILi112EEENS7_ILi64EEEEEELi64ENS_6half_tEfNS_4arch4Sm80ELb1ELb0ELb0ELb0ELb0ELb0ELb1ELb0EEENS1_21CollectiveEpilogueFwdINS6_IJS8_SA_S9_EEENS6_IJNS7_ILi1EEESI_SI_EEESC_SE_Li128ELb0ELb1ELb0ELb0EEENS1_30DynamicPersistentTileSchedulerILi128ELi128ELb0ELb1ELb0EEEEEEEEEvNT_6ParamsE:
        .type           _ZN7cutlass13device_kernelIN5flash19enable_sm80_to_sm89INS1_16FlashAttnFwdSm80INS1_25CollectiveMainloopFwdSm80ILi4ELi1ELb0EN4cute5tupleIJNS5_1CILi128EEENS7_ILi112EEENS7_ILi64EEEEEELi64ENS_6half_tEfNS_4arch4Sm80ELb1ELb0ELb0ELb0ELb0ELb0ELb1ELb0EEENS1_21CollectiveEpilogueFwdINS6_IJS8_SA_S9_EEENS6_IJNS7_ILi1EEESI_SI_EEESC_SE_Li128ELb0ELb1ELb0ELb0EEENS1_30DynamicPersistentTileSchedulerILi128ELi128ELb0ELb1ELb0EEEEEEEEEvNT_6ParamsE,@function
        .size           _ZN7cutlass13device_kernelIN5flash19enable_sm80_to_sm89INS1_16FlashAttnFwdSm80INS1_25CollectiveMainloopFwdSm80ILi4ELi1ELb0EN4cute5tupleIJNS5_1CILi128EEENS7_ILi112EEENS7_ILi64EEEEEELi64ENS_6half_tEfNS_4arch4Sm80ELb1ELb0ELb0ELb0ELb0ELb0ELb1ELb0EEENS1_21CollectiveEpilogueFwdINS6_IJS8_SA_S9_EEENS6_IJNS7_ILi1EEESI_SI_EEESC_SE_Li128ELb0ELb1ELb0ELb0EEENS1_30DynamicPersistentTileSchedulerILi128ELi128ELb0ELb1ELb0EEEEEEEEEvNT_6ParamsE,(.L_x_33 - _ZN7cutlass13device_kernelIN5flash19enable_sm80_to_sm89INS1_16FlashAttnFwdSm80INS1_25CollectiveMainloopFwdSm80ILi4ELi1ELb0EN4cute5tupleIJNS5_1CILi128EEENS7_ILi112EEENS7_ILi64EEEEEELi64ENS_6half_tEfNS_4arch4Sm80ELb1ELb0ELb0ELb0ELb0ELb0ELb1ELb0EEENS1_21CollectiveEpilogueFwdINS6_IJS8_SA_S9_EEENS6_IJNS7_ILi1EEESI_SI_EEESC_SE_Li128ELb0ELb1ELb0ELb0EEENS1_30DynamicPersistentTileSchedulerILi128ELi128ELb0ELb1ELb0EEEEEEEEEvNT_6ParamsE)
        .other          _ZN7cutlass13device_kernelIN5flash19enable_sm80_to_sm89INS1_16FlashAttnFwdSm80INS1_25CollectiveMainloopFwdSm80ILi4ELi1ELb0EN4cute5tupleIJNS5_1CILi128EEENS7_ILi112EEENS7_ILi64EEEEEELi64ENS_6half_tEfNS_4arch4Sm80ELb1ELb0ELb0ELb0ELb0ELb0ELb1ELb0EEENS1_21CollectiveEpilogueFwdINS6_IJS8_SA_S9_EEENS6_IJNS7_ILi1EEESI_SI_EEESC_SE_Li128ELb0ELb1ELb0ELb0EEENS1_30DynamicPersistentTileSchedulerILi128ELi128ELb0ELb1ELb0EEEEEEEEEvNT_6ParamsE,@"STO_CUDA_ENTRY STV_DEFAULT"
_ZN7cutlass13device_kernelIN5flash19enable_sm80_to_sm89INS1_16FlashAttnFwdSm80INS1_25CollectiveMainloopFwdSm80ILi4ELi1ELb0EN4cute5tupleIJNS5_1CILi128EEENS7_ILi112EEENS7_ILi64EEEEEELi64ENS_6half_tEfNS_4arch4Sm80ELb1ELb0ELb0ELb0ELb0ELb0ELb1ELb0EEENS1_21CollectiveEpilogueFwdINS6_IJS8_SA_S9_EEENS6_IJNS7_ILi1EEESI_SI_EEESC_SE_Li128ELb0ELb1ELb0ELb0EEENS1_30DynamicPersistentTileSchedulerILi128ELi128ELb0ELb1ELb0EEEEEEEEEvNT_6ParamsE:
[----:B------:R-:W-:Y:S01]  /*0000*/  LDC R1, c[0x0][0x28] ;  /* 0x00000a00ff017b82 */ /* 0x000fe20000000800 */
[----:B------:R-:W-:Y:S05]  /*0010*/  EXIT ;  /* 0x000000000000794d */ /* 0x000fea0003800000 */
.L_x_15:
        /* <DEDUP_REMOVED lines=14> */
.L_x_33:


//--------------------- .text._ZN7cutlass13device_kernelIN5flash19enable_sm80_to_sm89INS1_16FlashAttnFwdSm80INS1_25CollectiveMainloopFwdSm80ILi4ELi1ELb0EN4cute5tupleIJNS5_1CILi128EEENS7_ILi112EEENS7_ILi64EEEEEELi64ENS_6half_tEfNS_4arch4Sm80ELb1ELb0ELb0ELb1ELb0ELb0ELb1ELb0EEENS1_21CollectiveEpilogueFwdINS6_IJS8_SA_S9_EEENS6_IJNS7_ILi1EEESI_SI_EEESC_SE_Li128ELb1ELb1ELb0ELb0EEENS1_19SingleTileSchedulerILb1ELb0ELb1ELi128EEEEEEEEEvNT_6ParamsE --------------------------
	.section	.text._ZN7cutlass13device_kernelIN5flash19enable_sm80_to_sm89INS1_16FlashAttnFwdSm80INS1_25CollectiveMainloopFwdSm80ILi4ELi1ELb0EN4cute5tupleIJNS5_1CILi128EEENS7_ILi112EEENS7_ILi64EEEEEELi64ENS_6half_tEfNS_4arch4Sm80ELb1ELb0ELb0ELb1ELb0ELb0ELb1ELb0EEENS1_21CollectiveEpilogueFwdINS6_IJS8_SA_S9_EEENS6_IJNS7_ILi1EEESI_SI_EEESC_SE_Li128ELb1ELb1ELb0ELb0EEENS1_19SingleTileSchedulerILb1ELb0ELb1ELi128EEEEEEEEEvNT_6ParamsE,"ax",@progbits
	.align	128
.text._ZN7cutlass13device_kernelIN5flash19enable_sm80_to_sm89INS1_16FlashAttnFwdSm80INS1_25CollectiveMainloopFwdSm80ILi4ELi1ELb0EN4cute5tupleIJNS5_1CILi128EEENS7_ILi112EEENS7_ILi64EEEEEELi64ENS_6half_tEfNS_4arch4Sm80ELb1ELb0ELb0ELb1ELb0ELb0ELb1ELb0EEENS1_21CollectiveEpilogueFwdINS6_IJS8_SA_S9_EEENS6_IJNS7_ILi1EEESI_SI_EEESC_SE_Li128ELb1ELb1ELb0ELb0EEENS1_19SingleTileSchedulerILb1ELb0ELb1ELi128EEEEEEEEEvNT_6ParamsE:
        .type           _ZN7cutlass13device_kernelIN5flash19enable_sm80_to_sm89INS1_16FlashAttnFwdSm80INS1_25CollectiveMainloopFwdSm80ILi4ELi1ELb0EN4cute5tupleIJNS5_1CILi128EEENS7_ILi112EEENS7_ILi64EEEEEELi64ENS_6half_tEfNS_4arch4Sm80ELb1ELb0ELb0ELb1ELb0ELb0ELb1ELb0EEENS1_21CollectiveEpilogueFwdINS6_IJS8_SA_S9_EEENS6_IJNS7_ILi1EEESI_SI_EEESC_SE_Li128ELb1ELb1ELb0ELb0EEENS1_19SingleTileSchedulerILb1ELb0ELb1ELi128EEEEEEEEEvNT_6ParamsE,@function
        .size           _ZN7cutlass13device_kernelIN5flash19enable_sm80_to_sm89INS1_16FlashAttnFwdSm80INS1_25CollectiveMainloopFwdSm80ILi4ELi1ELb0EN4cute5tupleIJNS5_1CILi128EEENS7_ILi112EEENS7_ILi64EEEEEELi64ENS_6half_tEfNS_4arch4Sm80ELb1ELb0ELb0ELb1ELb0ELb0ELb1ELb0EEENS1_21CollectiveEpilogueFwdINS6_IJS8_SA_S9_EEENS6_IJNS7_ILi1EEESI_SI_EEESC_SE_Li128ELb1ELb1ELb0ELb0EEENS1_19SingleTileSchedulerILb1ELb0ELb1ELi128EEEEEEEEEvNT_6ParamsE,(.L_x_34 - _ZN7cutlass13device_kernelIN5flash19enable_sm80_to_sm89INS1_16FlashAttnFwdSm80INS1_25CollectiveMainloopFwdSm80ILi4ELi1ELb0EN4cute5tupleIJNS5_1CILi128EEENS7_ILi112EEENS7_ILi64EEEEEELi64ENS_6half_tEfNS_4arch4Sm80ELb1ELb0ELb0ELb1ELb0ELb0ELb1ELb0EEENS1_21CollectiveEpilogueFwdINS6_IJS8_SA_S9_EEENS6_IJNS7_ILi1EEESI_SI_EEESC_SE_Li128ELb1ELb1ELb0ELb0EEENS1_19SingleTileSchedulerILb1ELb0ELb1ELi128EEEEEEEEEvNT_6ParamsE)
        .other          _ZN7cutlass13device_kernelIN5flash19enable_sm80_to_sm89INS1_16FlashAttnFwdSm80INS1_25CollectiveMainloopFwdSm80ILi4ELi1ELb0EN4cute5tupleIJNS5_1CILi128EEENS7_ILi112EEENS7_ILi64EEEEEELi64ENS_6half_tEfNS_4arch4Sm80ELb1ELb0ELb0ELb1ELb0ELb0ELb1ELb0EEENS1_21CollectiveEpilogueFwdINS6_IJS8_SA_S9_EEENS6_IJNS7_ILi1EEESI_SI_EEESC_SE_Li128ELb1ELb1ELb0ELb0EEENS1_19SingleTileSchedulerILb1ELb0ELb1ELi128EEEEEEEEEvNT_6ParamsE,@"STO_CUDA_ENTRY STV_DEFAULT"
_ZN7cutlass13device_kernelIN5flash19enable_sm80_to_sm89INS1_16FlashAttnFwdSm80INS1_25CollectiveMainloopFwdSm80ILi4ELi1ELb0EN4cute5tupleIJNS5_1CILi128EEENS7_ILi112EEENS7_ILi64EEEEEELi64ENS_6half_tEfNS_4arch4Sm80ELb1ELb0ELb0ELb1ELb0ELb0ELb1ELb0EEENS1_21CollectiveEpilogueFwdINS6_IJS8_SA_S9_EEENS6_IJNS7_ILi1EEESI_SI_EEESC_SE_Li128ELb1ELb1ELb0ELb0EEENS1_19SingleTileSchedulerILb1ELb0ELb1ELi128EEEEEEEEEvNT_6ParamsE:
[----:B------:R-:W-:Y:S01]  /*0000*/  LDC R1, c[0x0][0x28] ;  /* 0x00000a00ff017b82 */ /* 0x000fe20000000800 */
[----:B------:R-:W-:Y:S05]  /*0010*/  EXIT ;  /* 0x000000000000794d */ /* 0x000fea0003800000 */
.L_x_16:
        /* <DEDUP_REMOVED lines=14> */
.L_x_34:


//--------------------- .text._ZN7cutlass13device_kernelIN5flash19enable_sm80_to_sm89INS1_16FlashAttnFwdSm80INS1_25CollectiveMainloopFwdSm80ILi4ELi1ELb0EN4cute5tupleIJNS5_1CILi128EEENS7_ILi112EEENS7_ILi64EEEEEELi64ENS_6half_tEfNS_4arch4Sm80ELb1ELb0ELb0ELb1ELb0ELb1ELb1ELb0EEENS1_21CollectiveEpilogueFwdINS6_IJS8_SA_S9_EEENS6_IJNS7_ILi1EEESI_SI_EEESC_SE_Li128ELb1ELb1ELb0ELb0EEENS1_19SingleTileSchedulerILb1ELb0ELb1ELi128EEEEEEEEEvNT_6ParamsE --------------------------
	.section	.text._ZN7cutlass13device_kernelIN5flash19enable_sm80_to_sm89INS1_16FlashAttnFwdSm80INS1_25CollectiveMainloopFwdSm80ILi4ELi1ELb0EN4cute5tupleIJNS5_1CILi128EEENS7_ILi112EEENS7_ILi64EEEEEELi64ENS_6half_tEfNS_4arch4Sm80ELb1ELb0ELb0ELb1ELb0ELb1ELb1ELb0EEENS1_21CollectiveEpilogueFwdINS6_IJS8_SA_S9_EEENS6_IJNS7_ILi1EEESI_SI_EEESC_SE_Li128ELb1ELb1ELb0ELb0EEENS1_19SingleTileSchedulerILb1ELb0ELb1ELi128EEEEEEEEEvNT_6ParamsE,"ax",@progbits
	.align	128
.text._ZN7cutlass13device_kernelIN5flash19enable_sm80_to_sm89INS1_16FlashAttnFwdSm80INS1_25CollectiveMainloopFwdSm80ILi4ELi1ELb0EN4cute5tupleIJNS5_1CILi128EEENS7_ILi112EEENS7_ILi64EEEEEELi64ENS_6half_tEfNS_4arch4Sm80ELb1ELb0ELb0ELb1ELb0ELb1ELb1ELb0EEENS1_21CollectiveEpilogueFwdINS6_IJS8_SA_S9_EEENS6_IJNS7_ILi1EEESI_SI_EEESC_SE_Li128ELb1ELb1ELb0ELb0EEENS1_19SingleTileSchedulerILb1ELb0ELb1ELi128EEEEEEEEEvNT_6ParamsE:
        .type           _ZN7cutlass13device_kernelIN5flash19enable_sm80_to_sm89INS1_16FlashAttnFwdSm80INS1_25CollectiveMainloopFwdSm80ILi4ELi1ELb0EN4cute5tupleIJNS5_1CILi128EEENS7_ILi112EEENS7_ILi64EEEEEELi64ENS_6half_tEfNS_4arch4Sm80ELb1ELb0ELb0ELb1ELb0ELb1ELb1ELb0EEENS1_21CollectiveEpilogueFwdINS6_IJS8_SA_S9_EEENS6_IJNS7_ILi1EEESI_SI_EEESC_SE_Li128ELb1ELb1ELb0ELb0EEENS1_19SingleTileSchedulerILb1ELb0ELb1ELi128EEEEEEEEEvNT_6ParamsE,@function
        .size           _ZN7cutlass13device_kernelIN5flash19enable_sm80_to_sm89INS1_16FlashAttnFwdSm80INS1_25CollectiveMainloopFwdSm80ILi4ELi1ELb0EN4cute5tupleIJNS5_1CILi128EEENS7_ILi112EEENS7_ILi64EEEEEELi64ENS_6half_tEfNS_4arch4Sm80ELb1ELb0ELb0ELb1ELb0ELb1ELb1ELb0EEENS1_21CollectiveEpilogueFwdINS6_IJS8_SA_S9_EEENS6_IJNS7_ILi1EEESI_SI_EEESC_SE_Li128ELb1ELb1ELb0ELb0EEENS1_19SingleTileSchedulerILb1ELb0ELb1ELi128EEEEEEEEEvNT_6ParamsE,(.L_x_35 - _ZN7cutlass13device_kernelIN5flash19enable_sm80_to_sm89INS1_16FlashAttnFwdSm80INS1_25CollectiveMainloopFwdSm80ILi4ELi1ELb0EN4cute5tupleIJNS5_1CILi128EEENS7_ILi112EEENS7_ILi64EEEEEELi64ENS_6half_tEfNS_4arch4Sm80ELb1ELb0ELb0ELb1ELb0ELb1ELb1ELb0EEENS1_21CollectiveEpilogueFwdINS6_IJS8_SA_S9_EEENS6_IJNS7_ILi1EEESI_SI_EEESC_SE_Li128ELb1ELb1ELb0ELb0EEENS1_19SingleTileSchedulerILb1ELb0ELb1ELi128EEEEEEEEEvNT_6ParamsE)
        .other          _ZN7cutlass13device_kernelIN5flash19enable_sm80_to_sm89INS1_16FlashAttnFwdSm80INS1_25CollectiveMainloopFwdSm80ILi4ELi1ELb0EN4cute5tupleIJNS5_1CILi128EEENS7_ILi112EEENS7_ILi64EEEEEELi64ENS_6half_tEfNS_4arch4Sm80ELb1ELb0ELb0ELb1ELb0ELb1ELb1ELb0EEENS1_21CollectiveEpilogueFwdINS6_IJS8_SA_S9_EEENS6_IJNS7_ILi1EEESI_SI_EEESC_SE_Li128ELb1ELb1ELb0ELb0EEENS1_19SingleTileSchedulerILb1ELb0ELb1ELi128EEEEEEEEEvNT_6ParamsE,@"STO_CUDA_ENTRY STV_DEFAULT"
_ZN7cutlass13device_kernelIN5flash19enable_sm80_to_sm89INS1_16FlashAttnFwdSm80INS1_25CollectiveMainloopFwdSm80ILi4ELi1ELb0EN4cute5tupleIJNS5_1CILi128EEENS7_ILi112EEENS7_ILi64EEEEEELi64ENS_6half_tEfNS_4arch4Sm80ELb1ELb0ELb0ELb1ELb0ELb1ELb1ELb0EEENS1_21CollectiveEpilogueFwdINS6_IJS8_SA_S9_EEENS6_IJNS7_ILi1EEESI_SI_EEESC_SE_Li128ELb1ELb1ELb0ELb0EEENS1_19SingleTileSchedulerILb1ELb0ELb1ELi128EEEEEEEEEvNT_6ParamsE:
[----:B------:R-:W-:Y:S01]  /*0000*/  LDC R1, c[0x0][0x28] ;  /* 0x00000a00ff017b82 */ /* 0x000fe20000000800 */
[----:B------:R-:W-:Y:S05]  /*0010*/  EXIT ;  /* 0x000000000000794d */ /* 0x000fea0003800000 */
.L_x_17:
        /* <DEDUP_REMOVED lines=14> */
.L_x_35:


//--------------------- .nv.shared.reserved.0     --------------------------
	.section	.nv.shared.reserved.0,"aw",@nobits
	.weak		__nv_reservedSMEM_offset_0_alias
	.size		__nv_reservedSMEM_offset_0_alias, 0, 0
	.other		__nv_reservedSMEM_offset_0_alias,@"STO_CUDA_RESERVED_SHARED STV_DEFAULT"
__nv_reservedSMEM_offset_0_alias:
	.zero		0


//--------------------- .nv.global                --------------------------
	.section	.nv.global,"aw",@nobits
.nv.global:
	.type		_ZN76_INTERNAL_461801e1_40_flash_fwd_hdim64_fp16_softcapall_sm80_cu_f3e6f9ee_38434cute1_E,@object
	.size		_ZN76_INTERNAL_461801e1_40_flash_fwd_hdim64_fp16_softcapall_sm80_cu_f3e6f9ee_38434cute1_E,(_ZN76_INTERNAL_461801e1_40_flash_fwd_hdim64_fp16_softcapall_sm80_cu_f3e6f9ee_38434cuda3std3__45__cpo6cbeginE - _ZN76_INTERNAL_461801e1_40_flash_fwd_hdim64_fp16_softcapall_sm80_cu_f3e6f9ee_38434cute1_E)
_ZN76_INTERNAL_461801e1_40_flash_fwd_hdim64_fp16_softcapall_sm80_cu_f3e6f9ee_38434cute1_E:
	.zero		1
	.type		_ZN76_INTERNAL_461801e1_40_flash_fwd_hdim64_fp16_softcapall_sm80_cu_f3e6f9ee_38434cuda3std3__45__cpo6cbeginE,@object
	.size		_ZN76_INTERNAL_461801e1_40_flash_fwd_hdim64_fp16_softcapall_sm80_cu_f3e6f9ee_38434cuda3std3__45__cpo6cbeginE,(_ZN76_INTERNAL_461801e1_40_flash_fwd_hdim64_fp16_softcapall_sm80_cu_f3e6f9ee_38434cuda3std3__48in_placeE - _ZN76_INTERNAL_461801e1_40_flash_fwd_hdim64_fp16_softcapall_sm80_cu_f3e6f9ee_38434cuda3std3__45__cpo6cbeginE)
_ZN76_INTERNAL_461801e1_40_flash_fwd_hdim64_fp16_softcapall_sm80_cu_f3e6f9ee_38434cuda3std3__45__cpo6cbeginE:
	.zero		1
	.type		_ZN76_INTERNAL_461801e1_40_flash_fwd_hdim64_fp16_softcapall_sm80_cu_f3e6f9ee_38434cuda3std3__48in_placeE,@object
	.size		_ZN76_INTERNAL_461801e1_40_flash_fwd_hdim64_fp16_softcapall_sm80_cu_f3e6f9ee_38434cuda3std3__48in_placeE,(_ZN76_INTERNAL_461801e1_40_flash_fwd_hdim64_fp16_softcapall_sm80_cu_f3e6f9ee_38434cuda3std6ranges3__45__cpo9iter_moveE - _ZN76_INTERNAL_461801e1_40_flash_fwd_hdim64_fp16_softcapall_sm80_cu_f3e6f9ee_38434cuda3std3__48in_placeE)
_ZN76_INTERNAL_461801e1_40_flash_fwd_hdim64_fp16_softcapall_sm80_cu_f3e6f9ee_38434cuda3std3__48in_placeE:
	.zero		1
	.type		_ZN76_INTERNAL_461801e1_40_flash_fwd_hdim64_fp16_softcapall_sm80_cu_f3e6f9ee_38434cuda3std6ranges3__45__cpo9iter_moveE,@object
	.size		_ZN76_INTERNAL_461801e1_40_flash_fwd_hdim64_fp16_softcapall_sm80_cu_f3e6f9ee_38434cuda3std6ranges3__45__cpo9iter_moveE,(_ZN76_INTERNAL_461801e1_40_flash_fwd_hdim64_fp16_softcapall_sm80_cu_f3e6f9ee_38434cuda3std3__45__cpo5beginE - _ZN76_INTERNAL_461801e1_40_flash_fwd_hdim64_fp16_softcapall_sm80_cu_f3e6f9ee_38434cuda3std6ranges3__45__cpo9iter_moveE)
_ZN76_INTERNAL_461801e1_40_flash_fwd_hdim64_fp16_softcapall_sm80_cu_f3e6f9ee_38434cuda3std6ranges3__45__cpo9iter_moveE:
	.zero		1
	.type		_ZN76_INTERNAL_461801e1_40_flash_fwd_hdim64_fp16_softcapall_sm80_cu_f3e6f9ee_38434cuda3std3__45__cpo5beginE,@object
	.size		_ZN76_INTERNAL_461801e1_40_flash_fwd_hdim64_fp16_softcapall_sm80_cu_f3e6f9ee_38434cuda3std3__45__cpo5beginE,(_ZN76_INTERNAL_461801e1_40_flash_fwd_hdim64_fp16_softcapall_sm80_cu_f3e6f9ee_38434cuda3std3__478_GLOBAL__N__461801e1_40_flash_fwd_hdim64_fp16_softcapall_sm80_cu_f3e6f9ee_38436ignoreE - _ZN76_INTERNAL_461801e1_40_flash_fwd_hdim64_fp16_softcapall_sm80_cu_f3e6f9ee_38434cuda3std3__45__cpo5beginE)
_ZN76_INTERNAL_461801e1_40_flash_fwd_hdim64_fp16_softcapall_sm80_cu_f3e6f9ee_38434cuda3std3__45__cpo5beginE:
	.zero		1
	.type		_ZN76_INTERNAL_461801e1_40_flash_fwd_hdim64_fp16_softcapall_sm80_cu_f3e6f9ee_38434cuda3std3__478_GLOBAL__N__461801e1_40_flash_fwd_hdim64_fp16_softcapall_sm80_cu_f3e6f9ee_38436ignoreE,@object
	.size		_ZN76_INTERNAL_461801e1_40_flash_fwd_hdim64_fp16_softcapall_sm80_cu_f3e6f9ee_38434cuda3std3__478_GLOBAL__N__461801e1_40_flash_fwd_hdim64_fp16_softcapall_sm80_cu_f3e6f9ee_38436ignoreE,(_ZN76_INTERNAL_461801e1_40_flash_fwd_hdim64_fp16_softcapall_sm80_cu_f3e6f9ee_38434cute7productE - _ZN76_INTERNAL_461801e1_40_flash_fwd_hdim64_fp16_softcapall_sm80_cu_f3e6f9ee_38434cuda3std3__478_GLOBAL__N__461801e1_40_flash_fwd_hdim64_fp16_softcapall_sm80_cu_f3e6f9ee_38436ignoreE)
_ZN76_INTERNAL_461801e1_40_flash_fwd_hdim64_fp16_softcapall_sm80_cu_f3e6f9ee_38434cuda3std3__478_GLOBAL__N__461801e1_40_flash_fwd_hdim64_fp16_softcapall_sm80_cu_f3e6f9ee_38436ignoreE:
	.zero		1
	.type		_ZN76_INTERNAL_461801e1_40_flash_fwd_hdim64_fp16_softcapall_sm80_cu_f3e6f9ee_38434cute7productE,@object
	.size		_ZN76_INTERNAL_461801e1_40_flash_fwd_hdim64_fp16_softcapall_sm80_cu_f3e6f9ee_38434cute7productE,(_ZN76_INTERNAL_461801e1_40_flash_fwd_hdim64_fp16_softcapall_sm80_cu_f3e6f9ee_38434cuda3std3__45__cpo3endE - _ZN76_INTERNAL_461801e1_40_flash_fwd_hdim64_fp16_softcapall_sm80_cu_f3e6f9ee_38434cute7productE)
_ZN76_INTERNAL_461801e1_40_flash_fwd_hdim64_fp16_softcapall_sm80_cu_f3e6f9ee_38434cute7productE:
	.zero		1
	.type		_ZN76_INTERNAL_461801e1_40_flash_fwd_hdim64_fp16_softcapall_sm80_cu_f3e6f9ee_38434cuda3std3__45__cpo3endE,@object
	.size		_ZN76_INTERNAL_461801e1_40_flash_fwd_hdim64_fp16_softcapall_sm80_cu_f3e6f9ee_38434cuda3std3__45__cpo3endE,(_ZN76_INTERNAL_461801e1_40_flash_fwd_hdim64_fp16_softcapall_sm80_cu_f3e6f9ee_38434cuda3std3__419piecewise_constructE - _ZN76_INTERNAL_461801e1_40_flash_fwd_hdim64_fp16_softcapall_sm80_cu_f3e6f9ee_38434cuda3std3__45__cpo3endE)
_ZN76_INTERNAL_461801e1_40_flash_fwd_hdim64_fp16_softcapall_sm80_cu_f3e6f9ee_38434cuda3std3__45__cpo3endE:
	.zero		1
	.type		_ZN76_INTERNAL_461801e1_40_flash_fwd_hdim64_fp16_softcapall_sm80_cu_f3e6f9ee_38434cuda3std3__419piecewise_constructE,@object
	.size		_ZN76_INTERNAL_461801e1_40_flash_fwd_hdim64_fp16_softcapall_sm80_cu_f3e6f9ee_38434cuda3std3__419piecewise_constructE,(_ZN76_INTERNAL_461801e1_40_flash_fwd_hdim64_fp16_softcapall_sm80_cu_f3e6f9ee_38434cuda3std3__45__cpo4cendE - _ZN76_INTERNAL_461801e1_40_flash_fwd_hdim64_fp16_softcapall_sm80_cu_f3e6f9ee_38434cuda3std3__419piecewise_constructE)
_ZN76_INTERNAL_461801e1_40_flash_fwd_hdim64_fp16_softcapall_sm80_cu_f3e6f9ee_38434cuda3std3__419piecewise_constructE:
	.zero		1
	.type		_ZN76_INTERNAL_461801e1_40_flash_fwd_hdim64_fp16_softcapall_sm80_cu_f3e6f9ee_38434cuda3std3__45__cpo4cendE,@object
	.size		_ZN76_INTERNAL_461801e1_40_flash_fwd_hdim64_fp16_softcapall_sm80_cu_f3e6f9ee_38434cuda3std3__45__cpo4cendE,(_ZN76_INTERNAL_461801e1_40_flash_fwd_hdim64_fp16_softcapall_sm80_cu_f3e6f9ee_38434cuda3std6ranges3__45__cpo4swapE - _ZN76_INTERNAL_461801e1_40_flash_fwd_hdim64_fp16_softcapall_sm80_cu_f3e6f9ee_38434cuda3std3__45__cpo4cendE)
_ZN76_INTERNAL_461801e1_40_flash_fwd_hdim64_fp16_softcapall_sm80_cu_f3e6f9ee_38434cuda3std3__45__cpo4cendE:
	.zero		1
	.type		_ZN76_INTERNAL_461801e1_40_flash_fwd_hdim64_fp16_softcapall_sm80_cu_f3e6f9ee_38434cuda3std6ranges3__45__cpo4swapE,@object
	.size		_ZN76_INTERNAL_461801e1_40_flash_fwd_hdim64_fp16_softcapall_sm80_cu_f3e6f9ee_38434cuda3std6ranges3__45__cpo4swapE,(.L_7 - _ZN76_INTERNAL_461801e1_40_flash_fwd_hdim64_fp16_softcapall_sm80_cu_f3e6f9ee_38434cuda3std6ranges3__45__cpo4swapE)
_ZN76_INTERNAL_461801e1_40_flash_fwd_hdim64_fp16_softcapall_sm80_cu_f3e6f9ee_38434cuda3std6ranges3__45__cpo4swapE:
	.zero		1
.L_7:


//--------------------- .nv.constant0._ZN7cutlass13device_kernelIN5flash19enable_sm80_to_sm89INS1_16FlashAttnFwdSm80INS1_25CollectiveMainloopFwdSm80ILi4ELi1ELb0EN4cute5tupleIJNS5_1CILi128EEENS7_ILi112EEENS7_ILi64EEEEEELi64ENS_6half_tEfNS_4arch4Sm80ELb0ELb0ELb1ELb0ELb0ELb0ELb1ELb0EEENS1_21CollectiveEpilogueFwdINS6_IJS8_SA_S9_EEENS6_IJNS7_ILi1EEESI_SI_EEESC_SE_Li128ELb0ELb1ELb0ELb0EEENS1_19SingleTileSchedulerILb0ELb0ELb1ELi128EEEEEEEEEvNT_6ParamsE --------------------------
	.section	.nv.constant0._ZN7cutlass13device_kernelIN5flash19enable_sm80_to_sm89INS1_16FlashAttnFwdSm80INS1_25CollectiveMainloopFwdSm80ILi4ELi1ELb0EN4cute5tupleIJNS5_1CILi128EEENS7_ILi112EEENS7_ILi64EEEEEELi64ENS_6half_tEfNS_4arch4Sm80ELb0ELb0ELb1ELb0ELb0ELb0ELb1ELb0EEENS1_21CollectiveEpilogueFwdINS6_IJS8_SA_S9_EEENS6_IJNS7_ILi1EEESI_SI_EEESC_SE_Li128ELb0ELb1ELb0ELb0EEENS1_19SingleTileSchedulerILb0ELb0ELb1ELi128EEEEEEEEEvNT_6ParamsE,"a",@progbits
	.sectionflags	@""
	.align	4
.nv.constant0._ZN7cutlass13device_kernelIN5flash19enable_sm80_to_sm89INS1_16FlashAttnFwdSm80INS1_25CollectiveMainloopFwdSm80ILi4ELi1ELb0EN4cute5tupleIJNS5_1CILi128EEENS7_ILi112EEENS7_ILi64EEEEEELi64ENS_6half_tEfNS_4arch4Sm80ELb0ELb0ELb1ELb0ELb0ELb0ELb1ELb0EEENS1_21CollectiveEpilogueFwdINS6_IJS8_SA_S9_EEENS6_IJNS7_ILi1EEESI_SI_EEESC_SE_Li128ELb0ELb1ELb0ELb0EEENS1_19SingleTileSchedulerILb0ELb0ELb1ELi128EEEEEEEEEvNT_6ParamsE:
	.zero		1576


//--------------------- .nv.constant0._ZN7cutlass13device_kernelIN5flash19enable_sm80_to_sm89INS1_16FlashAttnFwdSm80INS1_25CollectiveMainloopFwdSm80ILi4ELi1ELb0EN4cute5tupleIJNS5_1CILi128EEENS7_ILi112EEENS7_ILi64EEEEEELi64ENS_6half_tEfNS_4arch4Sm80ELb0ELb0ELb1ELb1ELb0ELb0ELb1ELb0EEENS1_21CollectiveEpilogueFwdINS6_IJS8_SA_S9_EEENS6_IJNS7_ILi1EEESI_SI_EEESC_SE_Li128ELb1ELb1ELb0ELb0EEENS1_19SingleTileSchedulerILb1ELb0ELb1ELi128EEEEEEEEEvNT_6ParamsE --------------------------
	.section	.nv.constant0._ZN7cutlass13device_kernelIN5flash19enable_sm80_to_sm89INS1_16FlashAttnFwdSm80INS1_25CollectiveMainloopFwdSm80ILi4ELi1ELb0EN4cute5tupleIJNS5_1CILi128EEENS7_ILi112EEENS7_ILi64EEEEEELi64ENS_6half_tEfNS_4arch4Sm80ELb0ELb0ELb1ELb1ELb0ELb0ELb1ELb0EEENS1_21CollectiveEpilogueFwdINS6_IJS8_SA_S9_EEENS6_IJNS7_ILi1EEESI_SI_EEESC_SE_Li128ELb1ELb1ELb0ELb0EEENS1_19SingleTileSchedulerILb1ELb0ELb1ELi128EEEEEEEEEvNT_6ParamsE,"a",@progbits
	.sectionflags	@""
	.align	4
.nv.constant0._ZN7cutlass13device_kernelIN5flash19enable_sm80_to_sm89INS1_16FlashAttnFwdSm80INS1_25CollectiveMainloopFwdSm80ILi4ELi1ELb0EN4cute5tupleIJNS5_1CILi128EEENS7_ILi112EEENS7_ILi64EEEEEELi64ENS_6half_tEfNS_4arch4Sm80ELb0ELb0ELb1ELb1ELb0ELb0ELb1ELb0EEENS1_21CollectiveEpilogueFwdINS6_IJS8_SA_S9_EEENS6_IJNS7_ILi1EEESI_SI_EEESC_SE_Li128ELb1ELb1ELb0ELb0EEENS1_19SingleTileSchedulerILb1ELb0ELb1ELi128EEEEEEEEEvNT_6ParamsE:
	.zero		1576


//--------------------- .nv.constant0._ZN7cutlass13device_kernelIN5flash19enable_sm80_to_sm89INS1_16FlashAttnFwdSm80INS1_25CollectiveMainloopFwdSm80ILi4ELi1ELb0EN4cute5tupleIJNS5_1CILi128EEENS7_ILi112EEENS7_ILi64EEEEEELi64ENS_6half_tEfNS_4arch4Sm80ELb0ELb0ELb1ELb1ELb0ELb1ELb1ELb0EEENS1_21CollectiveEpilogueFwdINS6_IJS8_SA_S9_EEENS6_IJNS7_ILi1EEESI_SI_EEESC_SE_Li128ELb1ELb1ELb0ELb0EEENS1_19SingleTileSchedulerILb1ELb0ELb1ELi128EEEEEEEEEvNT_6ParamsE --------------------------
	.section	.nv.constant0._ZN7cutlass13device_kernelIN5flash19enable_sm80_to_sm89INS1_16FlashAttnFwdSm80INS1_25CollectiveMainloopFwdSm80ILi4ELi1ELb0EN4cute5tupleIJNS5_1CILi128EEENS7_ILi112EEENS7_ILi64EEEEEELi64ENS_6half_tEfNS_4arch4Sm80ELb0ELb0ELb1ELb1ELb0ELb1ELb1ELb0EEENS1_21CollectiveEpilogueFwdINS6_IJS8_SA_S9_EEENS6_IJNS7_ILi1EEESI_SI_EEESC_SE_Li128ELb1ELb1ELb0ELb0EEENS1_19SingleTileSchedulerILb1ELb0ELb1ELi128EEEEEEEEEvNT_6ParamsE,"a",@progbits
	.sectionflags	@""
	.align	4
.nv.constant0._ZN7cutlass13device_kernelIN5flash19enable_sm80_to_sm89INS1_16FlashAttnFwdSm80INS1_25CollectiveMainloopFwdSm80ILi4ELi1ELb0EN4cute5tupleIJNS5_1CILi128EEENS7_ILi112EEENS7_ILi64EEEEEELi64ENS_6half_tEfNS_4arch4Sm80ELb0ELb0ELb1ELb1ELb0ELb1ELb1ELb0EEENS1_21CollectiveEpilogueFwdINS6_IJS8_SA_S9_EEENS6_IJNS7_ILi1EEESI_SI_EEESC_SE_Li128ELb1ELb1ELb0ELb0EEENS1_19SingleTileSchedulerILb1ELb0ELb1ELi128EEEEEEEEEvNT_6ParamsE:
	.zero		1576


//--------------------- .nv.constant0._ZN7cutlass13device_kernelIN5flash19enable_sm80_to_sm89INS1_16FlashAttnFwdSm80INS1_25CollectiveMainloopFwdSm80ILi4ELi1ELb0EN4cute5tupleIJNS5_1CILi128EEENS7_ILi96EEENS7_ILi64EEEEEELi64ENS_6half_tEfNS_4arch4Sm80ELb0ELb1ELb1ELb0ELb0ELb0ELb1ELb0EEENS1_21CollectiveEpilogueFwdINS6_IJS8_SA_S9_EEENS6_IJNS7_ILi1EEESI_SI_EEESC_SE_Li128ELb0ELb1ELb0ELb0EEENS1_19SingleTileSchedulerILb0ELb0ELb1ELi128EEEEEEEEEvNT_6ParamsE --------------------------
	.section	.nv.constant0._ZN7cutlass13device_kernelIN5flash19enable_sm80_to_sm89INS1_16FlashAttnFwdSm80INS1_25CollectiveMainloopFwdSm80ILi4ELi1ELb0EN4cute5tupleIJNS5_1CILi128EEENS7_ILi96EEENS7_ILi64EEEEEELi64ENS_6half_tEfNS_4arch4Sm80ELb0ELb1ELb1ELb0ELb0ELb0ELb1ELb0EEENS1_21CollectiveEpilogueFwdINS6_IJS8_SA_S9_EEENS6_IJNS7_ILi1EEESI_SI_EEESC_SE_Li128ELb0ELb1ELb0ELb0EEENS1_19SingleTileSchedulerILb0ELb0ELb1ELi128EEEEEEEEEvNT_6ParamsE,"a",@progbits
	.sectionflags	@""
	.align	4
.nv.constant0._ZN7cutlass13device_kernelIN5flash19enable_sm80_to_sm89INS1_16FlashAttnFwdSm80INS1_25CollectiveMainloopFwdSm80ILi4ELi1ELb0EN4cute5tupleIJNS5_1CILi128EEENS7_ILi96EEENS7_ILi64EEEEEELi64ENS_6half_tEfNS_4arch4Sm80ELb0ELb1ELb1ELb0ELb0ELb0ELb1ELb0EEENS1_21CollectiveEpilogueFwdINS6_IJS8_SA_S9_EEENS6_IJNS7_ILi1EEESI_SI_EEESC_SE_Li128ELb0ELb1ELb0ELb0EEENS1_19SingleTileSchedulerILb0ELb0ELb1ELi128EEEEEEEEEvNT_6ParamsE:
	.zero		1576


//--------------------- .nv.constant0._ZN7cutlass13device_kernelIN5flash19enable_sm80_to_sm89INS1_16FlashAttnFwdSm80INS1_25CollectiveMainloopFwdSm80ILi4ELi1ELb0EN4cute5tupleIJNS5_1CILi128EEENS7_ILi96EEENS7_ILi64EEEEEELi64ENS_6half_tEfNS_4arch4Sm80ELb0ELb1ELb1ELb1ELb0ELb0ELb1ELb0EEENS1_21CollectiveEpilogueFwdINS6_IJS8_SA_S9_EEENS6_IJNS7_ILi1EEESI_SI_EEESC_SE_Li128ELb1ELb1ELb0ELb0EEENS1_19SingleTileSchedulerILb1ELb0ELb1ELi128EEEEEEEEEvNT_6ParamsE --------------------------
	.section	.nv.constant0._ZN7cutlass13device_kernelIN5flash19enable_sm80_to_sm89INS1_16FlashAttnFwdSm80INS1_25CollectiveMainloopFwdSm80ILi4ELi1ELb0EN4cute5tupleIJNS5_1CILi128EEENS7_ILi96EEENS7_ILi64EEEEEELi64ENS_6half_tEfNS_4arch4Sm80ELb0ELb1ELb1ELb1ELb0ELb0ELb1ELb0EEENS1_21CollectiveEpilogueFwdINS6_IJS8_SA_S9_EEENS6_IJNS7_ILi1EEESI_SI_EEESC_SE_Li128ELb1ELb1ELb0ELb0EEENS1_19SingleTileSchedulerILb1ELb0ELb1ELi128EEEEEEEEEvNT_6ParamsE,"a",@progbits
	.sectionflags	@""
	.align	4
.nv.constant0._ZN7cutlass13device_kernelIN5flash19enable_sm80_to_sm89INS1_16FlashAttnFwdSm80INS1_25CollectiveMainloopFwdSm80ILi4ELi1ELb0EN4cute5tupleIJNS5_1CILi128EEENS7_ILi96EEENS7_ILi64EEEEEELi64ENS_6half_tEfNS_4arch4Sm80ELb0ELb1ELb1ELb1ELb0ELb0ELb1ELb0EEENS1_21CollectiveEpilogueFwdINS6_IJS8_SA_S9_EEENS6_IJNS7_ILi1EEESI_SI_EEESC_SE_Li128ELb1ELb1ELb0ELb0EEENS1_19SingleTileSchedulerILb1ELb0ELb1ELi128EEEEEEEEEvNT_6ParamsE:
	.zero		1576


//--------------------- .nv.constant0._ZN7cutlass13device_kernelIN5flash19enable_sm80_to_sm89INS1_16FlashAttnFwdSm80INS1_25CollectiveMainloopFwdSm80ILi4ELi1ELb0EN4cute5tupleIJNS5_1CILi128EEENS7_ILi96EEENS7_ILi64EEEEEELi64ENS_6half_tEfNS_4arch4Sm80ELb0ELb1ELb1ELb1ELb0ELb1ELb1ELb0EEENS1_21CollectiveEpilogueFwdINS6_IJS8_SA_S9_EEENS6_IJNS7_ILi1EEESI_SI_EEESC_SE_Li128ELb1ELb1ELb0ELb0EEENS1_19SingleTileSchedulerILb1ELb0ELb1ELi128EEEEEEEEEvNT_6ParamsE --------------------------
	.section	.nv.constant0._ZN7cutlass13device_kernelIN5flash19enable_sm80_to_sm89INS1_16FlashAttnFwdSm80INS1_25CollectiveMainloopFwdSm80ILi4ELi1ELb0EN4cute5tupleIJNS5_1CILi128EEENS7_ILi96EEENS7_ILi64EEEEEELi64ENS_6half_tEfNS_4arch4Sm80ELb0ELb1ELb1ELb1ELb0ELb1ELb1ELb0EEENS1_21CollectiveEpilogueFwdINS6_IJS8_SA_S9_EEENS6_IJNS7_ILi1EEESI_SI_EEESC_SE_Li128ELb1ELb1ELb0ELb0EEENS1_19SingleTileSchedulerILb1ELb0ELb1ELi128EEEEEEEEEvNT_6ParamsE,"a",@progbits
	.sectionflags	@""
	.align	4
.nv.constant0._ZN7cutlass13device_kernelIN5flash19enable_sm80_to_sm89INS1_16FlashAttnFwdSm80INS1_25CollectiveMainloopFwdSm80ILi4ELi1ELb0EN4cute5tupleIJNS5_1CILi128EEENS7_ILi96EEENS7_ILi64EEEEEELi64ENS_6half_tEfNS_4arch4Sm80ELb0ELb1ELb1ELb1ELb0ELb1ELb1ELb0EEENS1_21CollectiveEpilogueFwdINS6_IJS8_SA_S9_EEENS6_IJNS7_ILi1EEESI_SI_EEESC_SE_Li128ELb1ELb1ELb0ELb0EEENS1_19SingleTileSchedulerILb1ELb0ELb1ELi128EEEEEEEEEvNT_6ParamsE:
	.zero		1576


//--------------------- .nv.constant0._ZN7cutlass13device_kernelIN5flash19enable_sm80_to_sm89INS1_16FlashAttnFwdSm80INS1_25CollectiveMainloopFwdSm80ILi4ELi1ELb0EN4cute5tupleIJNS5_1CILi128EEENS7_ILi112EEENS7_ILi64EEEEEELi64ENS_6half_tEfNS_4arch4Sm80ELb1ELb0ELb1ELb0ELb0ELb0ELb1ELb0EEENS1_21CollectiveEpilogueFwdINS6_IJS8_SA_S9_EEENS6_IJNS7_ILi1EEESI_SI_EEESC_SE_Li128ELb0ELb1ELb0ELb0EEENS1_30DynamicPersistentTileSchedulerILi128ELi128ELb0ELb1ELb0EEEEEEEEEvNT_6ParamsE --------------------------
	.section	.nv.constant0._ZN7cutlass13device_kernelIN5flash19enable_sm80_to_sm89INS1_16FlashAttnFwdSm80INS1_25CollectiveMainloopFwdSm80ILi4ELi1ELb0EN4cute5tupleIJNS5_1CILi128EEENS7_ILi112EEENS7_ILi64EEEEEELi64ENS_6half_tEfNS_4arch4Sm80ELb1ELb0ELb1ELb0ELb0ELb0ELb1ELb0EEENS1_21CollectiveEpilogueFwdINS6_IJS8_SA_S9_EEENS6_IJNS7_ILi1EEESI_SI_EEESC_SE_Li128ELb0ELb1ELb0ELb0EEENS1_30DynamicPersistentTileSchedulerILi128ELi128ELb0ELb1ELb0EEEEEEEEEvNT_6ParamsE,"a",@progbits
	.sectionflags	@""
	.align	4
.nv.constant0._ZN7cutlass13device_kernelIN5flash19enable_sm80_to_sm89INS1_16FlashAttnFwdSm80INS1_25CollectiveMainloopFwdSm80ILi4ELi1ELb0EN4cute5tupleIJNS5_1CILi128EEENS7_ILi112EEENS7_ILi64EEEEEELi64ENS_6half_tEfNS_4arch4Sm80ELb1ELb0ELb1ELb0ELb0ELb0ELb1ELb0EEENS1_21CollectiveEpilogueFwdINS6_IJS8_SA_S9_EEENS6_IJNS7_ILi1EEESI_SI_EEESC_SE_Li128ELb0ELb1ELb0ELb0EEENS1_30DynamicPersistentTileSchedulerILi128ELi128ELb0ELb1ELb0EEEEEEEEEvNT_6ParamsE:
	.zero		1592


//--------------------- .nv.constant0._ZN7cutlass13device_kernelIN5flash19enable_sm80_to_sm89INS1_16FlashAttnFwdSm80INS1_25CollectiveMainloopFwdSm80ILi4ELi1ELb0EN4cute5tupleIJNS5_1CILi128EEENS7_ILi112EEENS7_ILi64EEEEEELi64ENS_6half_tEfNS_4arch4Sm80ELb1ELb0ELb1ELb1ELb0ELb0ELb1ELb0EEENS1_21CollectiveEpilogueFwdINS6_IJS8_SA_S9_EEENS6_IJNS7_ILi1EEESI_SI_EEESC_SE_Li128ELb1ELb1ELb0ELb0EEENS1_19SingleTileSchedulerILb1ELb0ELb1ELi128EEEEEEEEEvNT_6ParamsE --------------------------
	.section	.nv.constant0._ZN7cutlass13device_kernelIN5flash19enable_sm80_to_sm89INS1_16FlashAttnFwdSm80INS1_25CollectiveMainloopFwdSm80ILi4ELi1ELb0EN4cute5tupleIJNS5_1CILi128EEENS7_ILi112EEENS7_ILi64EEEEEELi64ENS_6half_tEfNS_4arch4Sm80ELb1ELb0ELb1ELb1ELb0ELb0ELb1ELb0EEENS1_21CollectiveEpilogueFwdINS6_IJS8_SA_S9_EEENS6_IJNS7_ILi1EEESI_SI_EEESC_SE_Li128ELb1ELb1ELb0ELb0EEENS1_19SingleTileSchedulerILb1ELb0ELb1ELi128EEEEEEEEEvNT_6ParamsE,"a",@progbits
	.sectionflags	@""
	.align	4
.nv.constant0._ZN7cutlass13device_kernelIN5flash19enable_sm80_to_sm89INS1_16FlashAttnFwdSm80INS1_25CollectiveMainloopFwdSm80ILi4ELi1ELb0EN4cute5tupleIJNS5_1CILi128EEENS7_ILi112EEENS7_ILi64EEEEEELi64ENS_6half_tEfNS_4arch4Sm80ELb1ELb0ELb1ELb1ELb0ELb0ELb1ELb0EEENS1_21CollectiveEpilogueFwdINS6_IJS8_SA_S9_EEENS6_IJNS7_ILi1EEESI_SI_EEESC_SE_Li128ELb1ELb1ELb0ELb0EEENS1_19SingleTileSchedulerILb1ELb0ELb1ELi128EEEEEEEEEvNT_6ParamsE:
	.zero		1576


//--------------------- .nv.constant0._ZN7cutlass13device_kernelIN5flash19enable_sm80_to_sm89INS1_16FlashAttnFwdSm80INS1_25CollectiveMainloopFwdSm80ILi4ELi1ELb0EN4cute5tupleIJNS5_1CILi128EEENS7_ILi112EEENS7_ILi64EEEEEELi64ENS_6half_tEfNS_4arch4Sm80ELb1ELb0ELb1ELb1ELb0ELb1ELb1ELb0EEENS1_21CollectiveEpilogueFwdINS6_IJS8_SA_S9_EEENS6_IJNS7_ILi1EEESI_SI_EEESC_SE_Li128ELb1ELb1ELb0ELb0EEENS1_19SingleTileSchedulerILb1ELb0ELb1ELi128EEEEEEEEEvNT_6ParamsE --------------------------
	.section	.nv.constant0._ZN7cutlass13device_kernelIN5flash19enable_sm80_to_sm89INS1_16FlashAttnFwdSm80INS1_25CollectiveMainloopFwdSm80ILi4ELi1ELb0EN4cute5tupleIJNS5_1CILi128EEENS7_ILi112EEENS7_ILi64EEEEEELi64ENS_6half_tEfNS_4arch4Sm80ELb1ELb0ELb1ELb1ELb0ELb1ELb1ELb0EEENS1_21CollectiveEpilogueFwdINS6_IJS8_SA_S9_EEENS6_IJNS7_ILi1EEESI_SI_EEESC_SE_Li128ELb1ELb1ELb0ELb0EEENS1_19SingleTileSchedulerILb1ELb0ELb1ELi128EEEEEEEEEvNT_6ParamsE,"a",@progbits
	.sectionflags	@""
	.align	4
.nv.constant0._ZN7cutlass13device_kernelIN5flash19enable_sm80_to_sm89INS1_16FlashAttnFwdSm80INS1_25CollectiveMainloopFwdSm80ILi4ELi1ELb0EN4cute5tupleIJNS5_1CILi128EEENS7_ILi112EEENS7_ILi64EEEEEELi64ENS_6half_tEfNS_4arch4Sm80ELb1ELb0ELb1ELb1ELb0ELb1ELb1ELb0EEENS1_21CollectiveEpilogueFwdINS6_IJS8_SA_S9_EEENS6_IJNS7_ILi1EEESI_SI_EEESC_SE_Li128ELb1ELb1ELb0ELb0EEENS1_19SingleTileSchedulerILb1ELb0ELb1ELi128EEEEEEEEEvNT_6ParamsE:
	.zero		1576


//--------------------- .nv.constant0._ZN7cutlass13device_kernelIN5flash19enable_sm80_to_sm89INS1_16FlashAttnFwdSm80INS1_25CollectiveMainloopFwdSm80ILi4ELi1ELb0EN4cute5tupleIJNS5_1CILi128EEENS7_ILi112EEENS7_ILi64EEEEEELi64ENS_6half_tEfNS_4arch4Sm80ELb0ELb0ELb0ELb0ELb0ELb0ELb1ELb0EEENS1_21CollectiveEpilogueFwdINS6_IJS8_SA_S9_EEENS6_IJNS7_ILi1EEESI_SI_EEESC_SE_Li128ELb0ELb1ELb0ELb0EEENS1_19SingleTileSchedulerILb0ELb0ELb1ELi128EEEEEEEEEvNT_6ParamsE --------------------------
	.section	.nv.constant0._ZN7cutlass13device_kernelIN5flash19enable_sm80_to_sm89INS1_16FlashAttnFwdSm80INS1_25CollectiveMainloopFwdSm80ILi4ELi1ELb0EN4cute5tupleIJNS5_1CILi128EEENS7_ILi112EEENS7_ILi64EEEEEELi64ENS_6half_tEfNS_4arch4Sm80ELb0ELb0ELb0ELb0ELb0ELb0ELb1ELb0EEENS1_21CollectiveEpilogueFwdINS6_IJS8_SA_S9_EEENS6_IJNS7_ILi1EEESI_SI_EEESC_SE_Li128ELb0ELb1ELb0ELb0EEENS1_19SingleTileSchedulerILb0ELb0ELb1ELi128EEEEEEEEEvNT_6ParamsE,"a",@progbits
	.sectionflags	@""
	.align	4
.nv.constant0._ZN7cutlass13device_kernelIN5flash19enable_sm80_to_sm89INS1_16FlashAttnFwdSm80INS1_25CollectiveMainloopFwdSm80ILi4ELi1ELb0EN4cute5tupleIJNS5_1CILi128EEENS7_ILi112EEENS7_ILi64EEEEEELi64ENS_6half_tEfNS_4arch4Sm80ELb0ELb0ELb0ELb0ELb0ELb0ELb1ELb0EEENS1_21CollectiveEpilogueFwdINS6_IJS8_SA_S9_EEENS6_IJNS7_ILi1EEESI_SI_EEESC_SE_Li128ELb0ELb1ELb0ELb0EEENS1_19SingleTileSchedulerILb0ELb0ELb1ELi128EEEEEEEEEvNT_6ParamsE:
	.zero		1576


//--------------------- .nv.constant0._ZN7cutlass13device_kernelIN5flash19enable_sm80_to_sm89INS1_16FlashAttnFwdSm80INS1_25CollectiveMainloopFwdSm80ILi4ELi1ELb0EN4cute5tupleIJNS5_1CILi128EEENS7_ILi112EEENS7_ILi64EEEEEELi64ENS_6half_tEfNS_4arch4Sm80ELb0ELb0ELb0ELb1ELb0ELb0ELb1ELb0EEENS1_21CollectiveEpilogueFwdINS6_IJS8_SA_S9_EEENS6_IJNS7_ILi1EEESI_SI_EEESC_SE_Li128ELb1ELb1ELb0ELb0EEENS1_19SingleTileSchedulerILb1ELb0ELb1ELi128EEEEEEEEEvNT_6ParamsE --------------------------
	.section	.nv.constant0._ZN7cutlass13device_kernelIN5flash19enable_sm80_to_sm89INS1_16FlashAttnFwdSm80INS1_25CollectiveMainloopFwdSm80ILi4ELi1ELb0EN4cute5tupleIJNS5_1CILi128EEENS7_ILi112EEENS7_ILi64EEEEEELi64ENS_6half_tEfNS_4arch4Sm80ELb0ELb0ELb0ELb1ELb0ELb0ELb1ELb0EEENS1_21CollectiveEpilogueFwdINS6_IJS8_SA_S9_EEENS6_IJNS7_ILi1EEESI_SI_EEESC_SE_Li128ELb1ELb1ELb0ELb0EEENS1_19SingleTileSchedulerILb1ELb0ELb1ELi128EEEEEEEEEvNT_6ParamsE,"a",@progbits
	.sectionflags	@""
	.align	4
.nv.constant0._ZN7cutlass13device_kernelIN5flash19enable_sm80_to_sm89INS1_16FlashAttnFwdSm80INS1_25CollectiveMainloopFwdSm80ILi4ELi1ELb0EN4cute5tupleIJNS5_1CILi128EEENS7_ILi112EEENS7_ILi64EEEEEELi64ENS_6half_tEfNS_4arch4Sm80ELb0ELb0ELb0ELb1ELb0ELb0ELb1ELb0EEENS1_21CollectiveEpilogueFwdINS6_IJS8_SA_S9_EEENS6_IJNS7_ILi1EEESI_SI_EEESC_SE_Li128ELb1ELb1ELb0ELb0EEENS1_19SingleTileSchedulerILb1ELb0ELb1ELi128EEEEEEEEEvNT_6ParamsE:
	.zero		1576


//--------------------- .nv.constant0._ZN7cutlass13device_kernelIN5flash19enable_sm80_to_sm89INS1_16FlashAttnFwdSm80INS1_25CollectiveMainloopFwdSm80ILi4ELi1ELb0EN4cute5tupleIJNS5_1CILi128EEENS7_ILi112EEENS7_ILi64EEEEEELi64ENS_6half_tEfNS_4arch4Sm80ELb0ELb0ELb0ELb1ELb0ELb1ELb1ELb0EEENS1_21CollectiveEpilogueFwdINS6_IJS8_SA_S9_EEENS6_IJNS7_ILi1EEESI_SI_EEESC_SE_Li128ELb1ELb1ELb0ELb0EEENS1_19SingleTileSchedulerILb1ELb0ELb1ELi128EEEEEEEEEvNT_6ParamsE --------------------------
	.section	.nv.constant0._ZN7cutlass13device_kernelIN5flash19enable_sm80_to_sm89INS1_16FlashAttnFwdSm80INS1_25CollectiveMainloopFwdSm80ILi4ELi1ELb0EN4cute5tupleIJNS5_1CILi128EEENS7_ILi112EEENS7_ILi64EEEEEELi64ENS_6half_tEfNS_4arch4Sm80ELb0ELb0ELb0ELb1ELb0ELb1ELb1ELb0EEENS1_21CollectiveEpilogueFwdINS6_IJS8_SA_S9_EEENS6_IJNS7_ILi1EEESI_SI_EEESC_SE_Li128ELb1ELb1ELb0ELb0EEENS1_19SingleTileSchedulerILb1ELb0ELb1ELi128EEEEEEEEEvNT_6ParamsE,"a",@progbits
	.sectionflags	@""
	.align	4
.nv.constant0._ZN7cutlass13device_kernelIN5flash19enable_sm80_to_sm89INS1_16FlashAttnFwdSm80INS1_25CollectiveMainloopFwdSm80ILi4ELi1ELb0EN4cute5tupleIJNS5_1CILi128EEENS7_ILi112EEENS7_ILi64EEEEEELi64ENS_6half_tEfNS_4arch4Sm80ELb0ELb0ELb0ELb1ELb0ELb1ELb1ELb0EEENS1_21CollectiveEpilogueFwdINS6_IJS8_SA_S9_EEENS6_IJNS7_ILi1EEESI_SI_EEESC_SE_Li128ELb1ELb1ELb0ELb0EEENS1_19SingleTileSchedulerILb1ELb0ELb1ELi128EEEEEEEEEvNT_6ParamsE:
	.zero		1576


//--------------------- .nv.constant0._ZN7cutlass13device_kernelIN5flash19enable_sm80_to_sm89INS1_16FlashAttnFwdSm80INS1_25CollectiveMainloopFwdSm80ILi4ELi1ELb0EN4cute5tupleIJNS5_1CILi128EEENS7_ILi96EEENS7_ILi64EEEEEELi64ENS_6half_tEfNS_4arch4Sm80ELb0ELb1ELb0ELb0ELb0ELb0ELb1ELb0EEENS1_21CollectiveEpilogueFwdINS6_IJS8_SA_S9_EEENS6_IJNS7_ILi1EEESI_SI_EEESC_SE_Li128ELb0ELb1ELb0ELb0EEENS1_19SingleTileSchedulerILb0ELb0ELb1ELi128EEEEEEEEEvNT_6ParamsE --------------------------
	.section	.nv.constant0._ZN7cutlass13device_kernelIN5flash19enable_sm80_to_sm89INS1_16FlashAttnFwdSm80INS1_25CollectiveMainloopFwdSm80ILi4ELi1ELb0EN4cute5tupleIJNS5_1CILi128EEENS7_ILi96EEENS7_ILi64EEEEEELi64ENS_6half_tEfNS_4arch4Sm80ELb0ELb1ELb0ELb0ELb0ELb0ELb1ELb0EEENS1_21CollectiveEpilogueFwdINS6_IJS8_SA_S9_EEENS6_IJNS7_ILi1EEESI_SI_EEESC_SE_Li128ELb0ELb1ELb0ELb0EEENS1_19SingleTileSchedulerILb0ELb0ELb1ELi128EEEEEEEEEvNT_6ParamsE,"a",@progbits
	.sectionflags	@""
	.align	4
.nv.constant0._ZN7cutlass13device_kernelIN5flash19enable_sm80_to_sm89INS1_16FlashAttnFwdSm80INS1_25CollectiveMainloopFwdSm80ILi4ELi1ELb0EN4cute5tupleIJNS5_1CILi128EEENS7_ILi96EEENS7_ILi64EEEEEELi64ENS_6half_tEfNS_4arch4Sm80ELb0ELb1ELb0ELb0ELb0ELb0ELb1ELb0EEENS1_21CollectiveEpilogueFwdINS6_IJS8_SA_S9_EEENS6_IJNS7_ILi1EEESI_SI_EEESC_SE_Li128ELb0ELb1ELb0ELb0EEENS1_19SingleTileSchedulerILb0ELb0ELb1ELi128EEEEEEEEEvNT_6ParamsE:
	.zero		1576


//--------------------- .nv.constant0._ZN7cutlass13device_kernelIN5flash19enable_sm80_to_sm89INS1_16FlashAttnFwdSm80INS1_25CollectiveMainloopFwdSm80ILi4ELi1ELb0EN4cute5tupleIJNS5_1CILi128EEENS7_ILi96EEENS7_ILi64EEEEEELi64ENS_6half_tEfNS_4arch4Sm80ELb0ELb1ELb0ELb1ELb0ELb0ELb1ELb0EEENS1_21CollectiveEpilogueFwdINS6_IJS8_SA_S9_EEENS6_IJNS7_ILi1EEESI_SI_EEESC_SE_Li128ELb1ELb1ELb0ELb0EEENS1_19SingleTileSchedulerILb1ELb0ELb1ELi128EEEEEEEEEvNT_6ParamsE --------------------------
	.section	.nv.constant0._ZN7cutlass13device_kernelIN5flash19enable_sm80_to_sm89INS1_16FlashAttnFwdSm80INS1_25CollectiveMainloopFwdSm80ILi4ELi1ELb0EN4cute5tupleIJNS5_1CILi128EEENS7_ILi96EEENS7_ILi64EEEEEELi64ENS_6half_tEfNS_4arch4Sm80ELb0ELb1ELb0ELb1ELb0ELb0ELb1ELb0EEENS1_21CollectiveEpilogueFwdINS6_IJS8_SA_S9_EEENS6_IJNS7_ILi1EEESI_SI_EEESC_SE_Li128ELb1ELb1ELb0ELb0EEENS1_19SingleTileSchedulerILb1ELb0ELb1ELi128EEEEEEEEEvNT_6ParamsE,"a",@progbits
	.sectionflags	@""
	.align	4
.nv.constant0._ZN7cutlass13device_kernelIN5flash19enable_sm80_to_sm89INS1_16FlashAttnFwdSm80INS1_25CollectiveMainloopFwdSm80ILi4ELi1ELb0EN4cute5tupleIJNS5_1CILi128EEENS7_ILi96EEENS7_ILi64EEEEEELi64ENS_6half_tEfNS_4arch4Sm80ELb0ELb1ELb0ELb1ELb0ELb0ELb1ELb0EEENS1_21CollectiveEpilogueFwdINS6_IJS8_SA_S9_EEENS6_IJNS7_ILi1EEESI_SI_EEESC_SE_Li128ELb1ELb1ELb0ELb0EEENS1_19SingleTileSchedulerILb1ELb0ELb1ELi128EEEEEEEEEvNT_6ParamsE:
	.zero		1576


//--------------------- .nv.constant0._ZN7cutlass13device_kernelIN5flash19enable_sm80_to_sm89INS1_16FlashAttnFwdSm80INS1_25CollectiveMainloopFwdSm80ILi4ELi1ELb0EN4cute5tupleIJNS5_1CILi128EEENS7_ILi96EEENS7_ILi64EEEEEELi64ENS_6half_tEfNS_4arch4Sm80ELb0ELb1ELb0ELb1ELb0ELb1ELb1ELb0EEENS1_21CollectiveEpilogueFwdINS6_IJS8_SA_S9_EEENS6_IJNS7_ILi1EEESI_SI_EEESC_SE_Li128ELb1ELb1ELb0ELb0EEENS1_19SingleTileSchedulerILb1ELb0ELb1ELi128EEEEEEEEEvNT_6ParamsE --------------------------
	.section	.nv.constant0._ZN7cutlass13device_kernelIN5flash19enable_sm80_to_sm89INS1_16FlashAttnFwdSm80INS1_25CollectiveMainloopFwdSm80ILi4ELi1ELb0EN4cute5tupleIJNS5_1CILi128EEENS7_ILi96EEENS7_ILi64EEEEEELi64ENS_6half_tEfNS_4arch4Sm80ELb0ELb1ELb0ELb1ELb0ELb1ELb1ELb0EEENS1_21CollectiveEpilogueFwdINS6_IJS8_SA_S9_EEENS6_IJNS7_ILi1EEESI_SI_EEESC_SE_Li128ELb1ELb1ELb0ELb0EEENS1_19SingleTileSchedulerILb1ELb0ELb1ELi128EEEEEEEEEvNT_6ParamsE,"a",@progbits
	.sectionflags	@""
	.align	4
.nv.constant0._ZN7cutlass13device_kernelIN5flash19enable_sm80_to_sm89INS1_16FlashAttnFwdSm80INS1_25CollectiveMainloopFwdSm80ILi4ELi1ELb0EN4cute5tupleIJNS5_1CILi128EEENS7_ILi96EEENS7_ILi64EEEEEELi64ENS_6half_tEfNS_4arch4Sm80ELb0ELb1ELb0ELb1ELb0ELb1ELb1ELb0EEENS1_21CollectiveEpilogueFwdINS6_IJS8_SA_S9_EEENS6_IJNS7_ILi1EEESI_SI_EEESC_SE_Li128ELb1ELb1ELb0ELb0EEENS1_19SingleTileSchedulerILb1ELb0ELb1ELi128EEEEEEEEEvNT_6ParamsE:
	.zero		1576


//--------------------- .nv.constant0._ZN7cutlass13device_kernelIN5flash19enable_sm80_to_sm89INS1_16FlashAttnFwdSm80INS1_25CollectiveMainloopFwdSm80ILi4ELi1ELb0EN4cute5tupleIJNS5_1CILi128EEENS7_ILi112EEENS7_ILi64EEEEEELi64ENS_6half_tEfNS_4arch4Sm80ELb1ELb0ELb0ELb0ELb0ELb0ELb1ELb0EEENS1_21CollectiveEpilogueFwdINS6_IJS8_SA_S9_EEENS6_IJNS7_ILi1EEESI_SI_EEESC_SE_Li128ELb0ELb1ELb0ELb0EEENS1_30DynamicPersistentTileSchedulerILi128ELi128ELb0ELb1ELb0EEEEEEEEEvNT_6ParamsE --------------------------
	.section	.nv.constant0._ZN7cutlass13device_kernelIN5flash19enable_sm80_to_sm89INS1_16FlashAttnFwdSm80INS1_25CollectiveMainloopFwdSm80ILi4ELi1ELb0EN4cute5tupleIJNS5_1CILi128EEENS7_ILi112EEENS7_ILi64EEEEEELi64ENS_6half_tEfNS_4arch4Sm80ELb1ELb0ELb0ELb0ELb0ELb0ELb1ELb0EEENS1_21CollectiveEpilogueFwdINS6_IJS8_SA_S9_EEENS6_IJNS7_ILi1EEESI_SI_EEESC_SE_Li128ELb0ELb1ELb0ELb0EEENS1_30DynamicPersistentTileSchedulerILi128ELi128ELb0ELb1ELb0EEEEEEEEEvNT_6ParamsE,"a",@progbits
	.sectionflags	@""
	.align	4
.nv.constant0._ZN7cutlass13device_kernelIN5flash19enable_sm80_to_sm89INS1_16FlashAttnFwdSm80INS1_25CollectiveMainloopFwdSm80ILi4ELi1ELb0EN4cute5tupleIJNS5_1CILi128EEENS7_ILi112EEENS7_ILi64EEEEEELi64ENS_6half_tEfNS_4arch4Sm80ELb1ELb0ELb0ELb0ELb0ELb0ELb1ELb0EEENS1_21CollectiveEpilogueFwdINS6_IJS8_SA_S9_EEENS6_IJNS7_ILi1EEESI_SI_EEESC_SE_Li128ELb0ELb1ELb0ELb0EEENS1_30DynamicPersistentTileSchedulerILi128ELi128ELb0ELb1ELb0EEEEEEEEEvNT_6ParamsE:
	.zero		1592


//--------------------- .nv.constant0._ZN7cutlass13device_kernelIN5flash19enable_sm80_to_sm89INS1_16FlashAttnFwdSm80INS1_25CollectiveMainloopFwdSm80ILi4ELi1ELb0EN4cute5tupleIJNS5_1CILi128EEENS7_ILi112EEENS7_ILi64EEEEEELi64ENS_6half_tEfNS_4arch4Sm80ELb1ELb0ELb0ELb1ELb0ELb0ELb1ELb0EEENS1_21CollectiveEpilogueFwdINS6_IJS8_SA_S9_EEENS6_IJNS7_ILi1EEESI_SI_EEESC_SE_Li128ELb1ELb1ELb0ELb0EEENS1_19SingleTileSchedulerILb1ELb0ELb1ELi128EEEEEEEEEvNT_6ParamsE --------------------------
	.section	.nv.constant0._ZN7cutlass13device_kernelIN5flash19enable_sm80_to_sm89INS1_16FlashAttnFwdSm80INS1_25CollectiveMainloopFwdSm80ILi4ELi1ELb0EN4cute5tupleIJNS5_1CILi128EEENS7_ILi112EEENS7_ILi64EEEEEELi64ENS_6half_tEfNS_4arch4Sm80ELb1ELb0ELb0ELb1ELb0ELb0ELb1ELb0EEENS1_21CollectiveEpilogueFwdINS6_IJS8_SA_S9_EEENS6_IJNS7_ILi1EEESI_SI_EEESC_SE_Li128ELb1ELb1ELb0ELb0EEENS1_19SingleTileSchedulerILb1ELb0ELb1ELi128EEEEEEEEEvNT_6ParamsE,"a",@progbits
	.sectionflags	@""
	.align	4
.nv.constant0._ZN7cutlass13device_kernelIN5flash19enable_sm80_to_sm89INS1_16FlashAttnFwdSm80INS1_25CollectiveMainloopFwdSm80ILi4ELi1ELb0EN4cute5tupleIJNS5_1CILi128EEENS7_ILi112EEENS7_ILi64EEEEEELi64ENS_6half_tEfNS_4arch4Sm80ELb1ELb0ELb0ELb1ELb0ELb0ELb1ELb0EEENS1_21CollectiveEpilogueFwdINS6_IJS8_SA_S9_EEENS6_IJNS7_ILi1EEESI_SI_EEESC_SE_Li128ELb1ELb1ELb0ELb0EEENS1_19SingleTileSchedulerILb1ELb0ELb1ELi128EEEEEEEEEvNT_6ParamsE:
	.zero		1576


//--------------------- .nv.constant0._ZN7cutlass13device_kernelIN5flash19enable_sm80_to_sm89INS1_16FlashAttnFwdSm80INS1_25CollectiveMainloopFwdSm80ILi4ELi1ELb0EN4cute5tupleIJNS5_1CILi128EEENS7_ILi112EEENS7_ILi64EEEEEELi64ENS_6half_tEfNS_4arch4Sm80ELb1ELb0ELb0ELb1ELb0ELb1ELb1ELb0EEENS1_21CollectiveEpilogueFwdINS6_IJS8_SA_S9_EEENS6_IJNS7_ILi1EEESI_SI_EEESC_SE_Li128ELb1ELb1ELb0ELb0EEENS1_19SingleTileSchedulerILb1ELb0ELb1ELi128EEEEEEEEEvNT_6ParamsE --------------------------
	.section	.nv.constant0._ZN7cutlass13device_kernelIN5flash19enable_sm80_to_sm89INS1_16FlashAttnFwdSm80INS1_25CollectiveMainloopFwdSm80ILi4ELi1ELb0EN4cute5tupleIJNS5_1CILi128EEENS7_ILi112EEENS7_ILi64EEEEEELi64ENS_6half_tEfNS_4arch4Sm80ELb1ELb0ELb0ELb1ELb0ELb1ELb1ELb0EEENS1_21CollectiveEpilogueFwdINS6_IJS8_SA_S9_EEENS6_IJNS7_ILi1EEESI_SI_EEESC_SE_Li128ELb1ELb1ELb0ELb0EEENS1_19SingleTileSchedulerILb1ELb0ELb1ELi128EEEEEEEEEvNT_6ParamsE,"a",@progbits
	.sectionflags	@""
	.align	4
.nv.constant0._ZN7cutlass13device_kernelIN5flash19enable_sm80_to_sm89INS1_16FlashAttnFwdSm80INS1_25CollectiveMainloopFwdSm80ILi4ELi1ELb0EN4cute5tupleIJNS5_1CILi128EEENS7_ILi112EEENS7_ILi64EEEEEELi64ENS_6half_tEfNS_4arch4Sm80ELb1ELb0ELb0ELb1ELb0ELb1ELb1ELb0EEENS1_21CollectiveEpilogueFwdINS6_IJS8_SA_S9_EEENS6_IJNS7_ILi1EEESI_SI_EEESC_SE_Li128ELb1ELb1ELb0ELb0EEENS1_19SingleTileSchedulerILb1ELb0ELb1ELi128EEEEEEEEEvNT_6ParamsE:
	.zero		1576


//--------------------- SYMBOLS --------------------------

	.type		.nv.reservedSmem.offset0,@object
	.size		.nv.reservedSmem.offset0,0x4
